	.target	sm_90a

	.elftype	@"ET_EXEC"


//--------------------- .note.nv.tkinfo           --------------------------
	.section	.note.nv.tkinfo,"",@"SHT_NOTE"
	.sectionflags	@"SHF_NOTE_NV_TKINFO"
	.tkinfo
        /*0018*/ 	.word	0x00000002
        /*0030*/ 	.string	""
        /*0030*/ 	.string	"ptxas"
        /*0030*/ 	.string	"Cuda compilation tools, release 13.0, V13.0.88"
        /*0030*/ 	.string	"Build cuda_13.0.r13.0/compiler.36424714_0"
        /*0030*/ 	.string	"-v  -suppress-debug-info  -lineinfo  -arch sm_90a "



//--------------------- .note.nv.cuinfo           --------------------------
	.section	.note.nv.cuinfo,"",@"SHT_NOTE"
	.sectionflags	@"SHF_NOTE_NV_CUINFO"
        /*0018*/ 	.short	0x0002
        /*001a*/ 	.short	0x005a
        /*001c*/ 	.short	0x0082
	.zero		2


//--------------------- .nv.info                  --------------------------
	.section	.nv.info,"",@"SHT_CUDA_INFO"
	.align	4


	//----- nvinfo : EIATTR_REGCOUNT
	.align		4
        /*0000*/ 	.byte	0x04, 0x2f
        /*0002*/ 	.short	(.L_1 - .L_0)
	.align		4
.L_0:
        /*0004*/ 	.word	index@(matmul_kernel)
        /*0008*/ 	.word	0x00000080


	//----- nvinfo : EIATTR_FRAME_SIZE
	.align		4
.L_1:
        /*000c*/ 	.byte	0x04, 0x11
        /*000e*/ 	.short	(.L_3 - .L_2)
	.align		4
.L_2:
        /*0010*/ 	.word	index@(matmul_kernel)
        /*0014*/ 	.word	0x00000000


	//----- nvinfo : EIATTR_MIN_STACK_SIZE
	.align		4
.L_3:
        /*0018*/ 	.byte	0x04, 0x12
        /*001a*/ 	.short	(.L_5 - .L_4)
	.align		4
.L_4:
        /*001c*/ 	.word	index@(matmul_kernel)
        /*0020*/ 	.word	0x00000000
.L_5:


//--------------------- .nv.compat                --------------------------
	.section	.nv.compat,"",@"SHT_CUDA_COMPAT_INFO"
	.align	4
        /*0000*/ 	.byte	0x02, 0x09, 0x01, 0x00, 0x02, 0x02, 0x04, 0x00, 0x02, 0x05, 0x05, 0x00, 0x03, 0x07, 0x01, 0x01
        /*0010*/ 	.byte	0x02, 0x03, 0x00, 0x00, 0x02, 0x06, 0x01, 0x00, 0x04, 0x0b, 0x08, 0x00, 0x00, 0x00, 0x00, 0x00
        /*0020*/ 	.byte	0x00, 0x00, 0x00, 0x00


//--------------------- .nv.info.matmul_kernel    --------------------------
	.section	.nv.info.matmul_kernel,"",@"SHT_CUDA_INFO"
	.sectionflags	@""
	.align	4


	//----- nvinfo : EIATTR_CUDA_API_VERSION
	.align		4
        /*0000*/ 	.byte	0x04, 0x37
        /*0002*/ 	.short	(.L_7 - .L_6)
.L_6:
        /*0004*/ 	.word	0x00000082


	//----- nvinfo : EIATTR_KPARAM_INFO
	.align		4
.L_7:
        /*0008*/ 	.byte	0x04, 0x17
        /*000a*/ 	.short	(.L_9 - .L_8)
.L_8:
        /*000c*/ 	.word	0x00000000
        /*0010*/ 	.short	0x000d
        /*0012*/ 	.short	0x0048
        /*0014*/ 	.byte	0x00, 0xf4, 0x21, 0x00


	//----- nvinfo : EIATTR_KPARAM_INFO
	.align		4
.L_9:
        /*0018*/ 	.byte	0x04, 0x17
        /*001a*/ 	.short	(.L_11 - .L_10)
.L_10:
        /*001c*/ 	.word	0x00000000
        /*0020*/ 	.short	0x000c
        /*0022*/ 	.short	0x0040
        /*0024*/ 	.byte	0x00, 0xf4, 0x21, 0x00


	//----- nvinfo : EIATTR_KPARAM_INFO
	.align		4
.L_11:
        /*0028*/ 	.byte	0x04, 0x17
        /*002a*/ 	.short	(.L_13 - .L_12)
.L_12:
        /*002c*/ 	.word	0x00000000
        /*0030*/ 	.short	0x000b
        /*0032*/ 	.short	0x0038
        /*0034*/ 	.byte	0x00, 0xf0, 0x11, 0x00


	//----- nvinfo : EIATTR_KPARAM_INFO
	.align		4
.L_13:
        /*0038*/ 	.byte	0x04, 0x17
        /*003a*/ 	.short	(.L_15 - .L_14)
.L_14:
        /*003c*/ 	.word	0x00000000
        /*0040*/ 	.short	0x000a
        /*0042*/ 	.short	0x0034
        /*0044*/ 	.byte	0x00, 0xf0, 0x11, 0x00


	//----- nvinfo : EIATTR_KPARAM_INFO
	.align		4
.L_15:
        /*0048*/ 	.byte	0x04, 0x17
        /*004a*/ 	.short	(.L_17 - .L_16)
.L_16:
        /*004c*/ 	.word	0x00000000
        /*0050*/ 	.short	0x0009
        /*0052*/ 	.short	0x0030
        /*0054*/ 	.byte	0x00, 0xf0, 0x11, 0x00


	//----- nvinfo : EIATTR_KPARAM_INFO
	.align		4
.L_17:
        /*0058*/ 	.byte	0x04, 0x17
        /*005a*/ 	.short	(.L_19 - .L_18)
.L_18:
        /*005c*/ 	.word	0x00000000
        /*0060*/ 	.short	0x0008
        /*0062*/ 	.short	0x002c
        /*0064*/ 	.byte	0x00, 0xf0, 0x11, 0x00


	//----- nvinfo : EIATTR_KPARAM_INFO
	.align		4
.L_19:
        /*0068*/ 	.byte	0x04, 0x17
        /*006a*/ 	.short	(.L_21 - .L_20)
.L_20:
        /*006c*/ 	.word	0x00000000
        /*0070*/ 	.short	0x0007
        /*0072*/ 	.short	0x0028
        /*0074*/ 	.byte	0x00, 0xf0, 0x11, 0x00


	//----- nvinfo : EIATTR_KPARAM_INFO
	.align		4
.L_21:
        /*0078*/ 	.byte	0x04, 0x17
        /*007a*/ 	.short	(.L_23 - .L_22)
.L_22:
        /*007c*/ 	.word	0x00000000
        /*0080*/ 	.short	0x0006
        /*0082*/ 	.short	0x0024
        /*0084*/ 	.byte	0x00, 0xf0, 0x11, 0x00


	//----- nvinfo : EIATTR_KPARAM_INFO
	.align		4
.L_23:
        /*0088*/ 	.byte	0x04, 0x17
        /*008a*/ 	.short	(.L_25 - .L_24)
.L_24:
        /*008c*/ 	.word	0x00000000
        /*0090*/ 	.short	0x0005
        /*0092*/ 	.short	0x0020
        /*0094*/ 	.byte	0x00, 0xf0, 0x11, 0x00


	//----- nvinfo : EIATTR_KPARAM_INFO
	.align		4
.L_25:
        /*0098*/ 	.byte	0x04, 0x17
        /*009a*/ 	.short	(.L_27 - .L_26)
.L_26:
        /*009c*/ 	.word	0x00000000
        /*00a0*/ 	.short	0x0004
        /*00a2*/ 	.short	0x001c
        /*00a4*/ 	.byte	0x00, 0xf0, 0x11, 0x00


	//----- nvinfo : EIATTR_KPARAM_INFO
	.align		4
.L_27:
        /*00a8*/ 	.byte	0x04, 0x17
        /*00aa*/ 	.short	(.L_29 - .L_28)
.L_28:
        /*00ac*/ 	.word	0x00000000
        /*00b0*/ 	.short	0x0003
        /*00b2*/ 	.short	0x0018
        /*00b4*/ 	.byte	0x00, 0xf0, 0x11, 0x00


	//----- nvinfo : EIATTR_KPARAM_INFO
	.align		4
.L_29:
        /*00b8*/ 	.byte	0x04, 0x17
        /*00ba*/ 	.short	(.L_31 - .L_30)
.L_30:
        /*00bc*/ 	.word	0x00000000
        /*00c0*/ 	.short	0x0002
        /*00c2*/ 	.short	0x0010
        /*00c4*/ 	.byte	0x00, 0xf4, 0x21, 0x00


	//----- nvinfo : EIATTR_KPARAM_INFO
	.align		4
.L_31:
        /*00c8*/ 	.byte	0x04, 0x17
        /*00ca*/ 	.short	(.L_33 - .L_32)
.L_32:
        /*00cc*/ 	.word	0x00000000
        /*00d0*/ 	.short	0x0001
        /*00d2*/ 	.short	0x0008
        /*00d4*/ 	.byte	0x00, 0xf4, 0x21, 0x00


	//----- nvinfo : EIATTR_KPARAM_INFO
	.align		4
.L_33:
        /*00d8*/ 	.byte	0x04, 0x17
        /*00da*/ 	.short	(.L_35 - .L_34)
.L_34:
        /*00dc*/ 	.word	0x00000000
        /*00e0*/ 	.short	0x0000
        /*00e2*/ 	.short	0x0000
        /*00e4*/ 	.byte	0x00, 0xf4, 0x21, 0x00


	//----- nvinfo : EIATTR_EXPLICIT_CLUSTER
	.align		4
.L_35:
        /*00e8*/ 	.byte	0x01, 0x3e
	.zero		2


	//----- nvinfo : EIATTR_CTA_PER_CLUSTER
	.align		4
        /*00ec*/ 	.byte	0x04, 0x3d
        /*00ee*/ 	.short	(.L_37 - .L_36)
.L_36:
        /*00f0*/ 	.word	0x00000004
        /*00f4*/ 	.word	0x00000001
        /*00f8*/ 	.word	0x00000001


	//----- nvinfo : EIATTR_SPARSE_MMA_MASK
	.align		4
.L_37:
        /*00fc*/ 	.byte	0x03, 0x50
        /*00fe*/ 	.short	0x0000


	//----- nvinfo : EIATTR_MAXREG_COUNT
	.align		4
        /*0100*/ 	.byte	0x03, 0x1b
        /*0102*/ 	.short	0x00ff


	//----- nvinfo : EIATTR_NUM_BARRIERS
	.align		4
        /*0104*/ 	.byte	0x02, 0x4c
        /*0106*/ 	.byte	0x01
	.zero		1


	//----- nvinfo : EIATTR_MERCURY_ISA_VERSION
	.align		4
        /*0108*/ 	.byte	0x03, 0x5f
        /*010a*/ 	.short	0x0101


	//----- nvinfo : EIATTR_EXIT_INSTR_OFFSETS
	.align		4
        /*010c*/ 	.byte	0x04, 0x1c
        /*010e*/ 	.short	(.L_39 - .L_38)


	//   ....[0]....
.L_38:
        /*0110*/ 	.word	0x00004290


	//   ....[1]....
        /*0114*/ 	.word	0x000042b0


	//----- nvinfo : EIATTR_REQNTID
	.align		4
.L_39:
        /*0118*/ 	.byte	0x04, 0x10
        /*011a*/ 	.short	(.L_41 - .L_40)
.L_40:
        /*011c*/ 	.word	0x00000080
        /*0120*/ 	.word	0x00000001
        /*0124*/ 	.word	0x00000001


	//----- nvinfo : EIATTR_CBANK_PARAM_SIZE
	.align		4
.L_41:
        /*0128*/ 	.byte	0x03, 0x19
        /*012a*/ 	.short	0x0050


	//----- nvinfo : EIATTR_PARAM_CBANK
	.align		4
        /*012c*/ 	.byte	0x04, 0x0a
        /*012e*/ 	.short	(.L_43 - .L_42)
	.align		4
.L_42:
        /*0130*/ 	.word	index@(.nv.constant0.matmul_kernel)
        /*0134*/ 	.short	0x0210
        /*0136*/ 	.short	0x0050


	//----- nvinfo : EIATTR_SW_WAR
	.align		4
.L_43:
        /*0138*/ 	.byte	0x04, 0x36
        /*013a*/ 	.short	(.L_45 - .L_44)
.L_44:
        /*013c*/ 	.word	0x00000008
.L_45:


//--------------------- .nv.callgraph             --------------------------
	.section	.nv.callgraph,"",@"SHT_CUDA_CALLGRAPH"
	.align	4
	.sectionentsize	8
	.align		4
        /*0000*/ 	.word	0x00000000
	.align		4
        /*0004*/ 	.word	0xffffffff
	.align		4
        /*0008*/ 	.word	0x00000000
	.align		4
        /*000c*/ 	.word	0xfffffffe
	.align		4
        /*0010*/ 	.word	0x00000000
	.align		4
        /*0014*/ 	.word	0xfffffffd
	.align		4
        /*0018*/ 	.word	0x00000000
	.align		4
        /*001c*/ 	.word	0xfffffffc


//--------------------- .text.matmul_kernel       --------------------------
	.section	.text.matmul_kernel,"ax",@progbits
	.align	128
        .global         matmul_kernel
        .type           matmul_kernel,@function
        .size           matmul_kernel,(.L_x_3 - matmul_kernel)
        .other          matmul_kernel,@"STO_CUDA_ENTRY STV_DEFAULT"
matmul_kernel:
.text.matmul_kernel:
[----:B------:R-:W0:Y:S08]  /*0000*/  LDC R1, c[0x0][0x28] ;  /* 0x00000a00ff017b82 */ /* 0x000e300000000800 */
[----:B------:R-:W1:Y:S01]  /*0010*/  LDC.64 R12, c[0x0][0x228] ;  /* 0x00008a00ff0c7b82 */ /* 0x000e620000000a00 */
[----:B------:R-:W-:Y:S01]  /*0020*/  UMOV UR5, 0x400 ;  /* 0x0000040000057882 */ /* 0x000fe20000000000 */
[----:B------:R-:W-:Y:S01]  /*0030*/  ULDC.64 UR12, c[0x0][0x208] ;  /* 0x00008200000c7ab9 */ /* 0x000fe20000000a00 */
[----:B------:R-:W-:-:S02]  /*0040*/  CS2R R24, SRZ ;  /* 0x0000000000187805 */ /* 0x000fc4000001ff00 */
[----:B------:R-:W-:Y:S02]  /*0050*/  CS2R R26, SRZ ;  /* 0x00000000001a7805 */ /* 0x000fe4000001ff00 */
[----:B------:R-:W-:Y:S02]  /*0060*/  CS2R R28, SRZ ;  /* 0x00000000001c7805 */ /* 0x000fe4000001ff00 */
[----:B------:R-:W-:Y:S02]  /*0070*/  CS2R R30, SRZ ;  /* 0x00000000001e7805 */ /* 0x000fe4000001ff00 */
[----:B------:R-:W-:Y:S01]  /*0080*/  CS2R R32, SRZ ;  /* 0x0000000000207805 */ /* 0x000fe2000001ff00 */
[----:B------:R-:W2:Y:S01]  /*0090*/  S2UR UR4, SR_CTAID.X ;  /* 0x00000000000479c3 */ /* 0x000ea20000002500 */
[----:B------:R-:W-:Y:S02]  /*00a0*/  CS2R R34, SRZ ;  /* 0x0000000000227805 */ /* 0x000fe4000001ff00 */
[----:B------:R-:W-:-:S02]  /*00b0*/  CS2R R36, SRZ ;  /* 0x0000000000247805 */ /* 0x000fc4000001ff00 */
[----:B------:R-:W-:Y:S02]  /*00c0*/  CS2R R38, SRZ ;  /* 0x0000000000267805 */ /* 0x000fe4000001ff00 */
[----:B------:R-:W-:Y:S02]  /*00d0*/  CS2R R40, SRZ ;  /* 0x0000000000287805 */ /* 0x000fe4000001ff00 */
[----:B------:R-:W-:Y:S02]  /*00e0*/  CS2R R42, SRZ ;  /* 0x00000000002a7805 */ /* 0x000fe4000001ff00 */
[----:B------:R-:W-:Y:S02]  /*00f0*/  CS2R R44, SRZ ;  /* 0x00000000002c7805 */ /* 0x000fe4000001ff00 */
[----:B------:R-:W-:Y:S01]  /*0100*/  CS2R R46, SRZ ;  /* 0x00000000002e7805 */ /* 0x000fe2000001ff00 */
[----:B------:R-:W3:Y:S01]  /*0110*/  LDC R58, c[0x0][0x230] ;  /* 0x00008c00ff3a7b82 */ /* 0x000ee20000000800 */
[----:B------:R-:W-:-:S02]  /*0120*/  CS2R R48, SRZ ;  /* 0x0000000000307805 */ /* 0x000fc4000001ff00 */
[----:B------:R-:W-:Y:S02]  /*0130*/  CS2R R50, SRZ ;  /* 0x0000000000327805 */ /* 0x000fe4000001ff00 */
[----:B------:R-:W-:Y:S02]  /*0140*/  CS2R R52, SRZ ;  /* 0x0000000000347805 */ /* 0x000fe4000001ff00 */
[----:B------:R-:W-:Y:S01]  /*0150*/  CS2R R54, SRZ ;  /* 0x0000000000367805 */ /* 0x000fe2000001ff00 */
[----:B-1----:R-:W-:Y:S01]  /*0160*/  VIADD R0, R13, 0xff ;  /* 0x000000ff0d007836 */ /* 0x002fe20000000000 */
[----:B------:R-:W1:Y:S04]  /*0170*/  S2UR UR9, SR_CgaCtaId ;  /* 0x00000000000979c3 */ /* 0x000e680000008800 */
[----:B------:R-:W-:-:S02]  /*0180*/  SHF.R.S32.HI R3, RZ, 0x1f, R0 ;  /* 0x0000001fff037819 */ /* 0x000fc40000011400 */
[----:B--2---:R-:W-:Y:S01]  /*0190*/  I2FP.F32.U32 R5, UR4 ;  /* 0x0000000400057c45 */ /* 0x004fe20008201000 */
[----:B------:R-:W-:Y:S01]  /*01a0*/  ULDC UR4, c[0x0][0x150] ;  /* 0x0000540000047ab9 */ /* 0x000fe20000000800 */
[----:B------:R-:W-:-:S03]  /*01b0*/  LEA.HI R3, R3, R0, RZ, 0x8 ;  /* 0x0000000003037211 */ /* 0x000fc600078f40ff */
[----:B------:R-:W-:Y:S01]  /*01c0*/  FMUL R5, R5, UR4 ;  /* 0x0000000405057c20 */ /* 0x000fe20008400000 */
[----:B------:R-:W-:Y:S01]  /*01d0*/  SHF.R.S32.HI R3, RZ, 0x8, R3 ;  /* 0x00000008ff037819 */ /* 0x000fe20000011403 */
[----:B---3--:R-:W-:-:S04]  /*01e0*/  VIADD R58, R58, 0x1f ;  /* 0x0000001f3a3a7836 */ /* 0x008fc80000000000 */
[----:B------:R-:W-:Y:S01]  /*01f0*/  IMAD.SHL.U32 R4, R3, 0x8, RZ ;  /* 0x0000000803047824 */ /* 0x000fe200078e00ff */
[----:B------:R-:W2:Y:S04]  /*0200*/  F2I.U32.TRUNC.NTZ R5, R5 ;  /* 0x0000000500057305 */ /* 0x000ea8000020f000 */
[----:B------:R-:W-:Y:S01]  /*0210*/  IABS R7, R4 ;  /* 0x0000000400077213 */ /* 0x000fe20000000000 */
[----:B-1----:R-:W-:Y:S02]  /*0220*/  USHF.L.U32 UR4, UR9, 0x6, URZ ;  /* 0x0000000609047899 */ /* 0x002fe4000800063f */
[----:B------:R-:W-:Y:S01]  /*0230*/  ULEA UR8, UR9, UR5, 0x18 ;  /* 0x0000000509087291 */ /* 0x000fe2000f8ec03f */
[----:B------:R-:W1:Y:S01]  /*0240*/  I2F.RP R0, R7 ;  /* 0x0000000700007306 */ /* 0x000e620000209400 */
[----:B------:R-:W-:Y:S01]  /*0250*/  ULOP3.LUT UR4, UR4, 0xc0, URZ, 0xc0, !UPT ;  /* 0x000000c004047892 */ /* 0x000fe2000f8ec03f */
[----:B--2---:R-:W-:-:S06]  /*0260*/  IABS R11, R5 ;  /* 0x00000005000b7213 */ /* 0x004fcc0000000000 */
[----:B-1----:R-:W1:Y:S02]  /*0270*/  MUFU.RCP R0, R0 ;  /* 0x0000000000007308 */ /* 0x002e640000001000 */
[----:B-1----:R-:W-:Y:S01]  /*0280*/  VIADD R2, R0, 0xffffffe ;  /* 0x0ffffffe00027836 */ /* 0x002fe20000000000 */
[----:B------:R-:W-:-:S05]  /*0290*/  IABS R0, R4 ;  /* 0x0000000400007213 */ /* 0x000fca0000000000 */
[----:B------:R1:W2:Y:S01]  /*02a0*/  F2I.FTZ.U32.TRUNC.NTZ R3, R2 ;  /* 0x0000000200037305 */ /* 0x0002a2000021f000 */
[----:B------:R-:W-:Y:S02]  /*02b0*/  IMAD.MOV R0, RZ, RZ, -R0 ;  /* 0x000000ffff007224 */ /* 0x000fe400078e0a00 */
[----:B-1----:R-:W-:Y:S02]  /*02c0*/  IMAD.MOV.U32 R2, RZ, RZ, RZ ;  /* 0x000000ffff027224 */ /* 0x002fe400078e00ff */
[----:B--2---:R-:W-:-:S04]  /*02d0*/  IMAD.MOV R6, RZ, RZ, -R3 ;  /* 0x000000ffff067224 */ /* 0x004fc800078e0a03 */
[----:B------:R-:W-:-:S04]  /*02e0*/  IMAD R9, R6, R7, RZ ;  /* 0x0000000706097224 */ /* 0x000fc800078e02ff */
[----:B------:R-:W-:-:S06]  /*02f0*/  IMAD.HI.U32 R2, R3, R9, R2 ;  /* 0x0000000903027227 */ /* 0x000fcc00078e0002 */
[----:B------:R-:W-:-:S04]  /*0300*/  IMAD.HI.U32 R2, R2, R11, RZ ;  /* 0x0000000b02027227 */ /* 0x000fc800078e00ff */
[----:B------:R-:W-:-:S05]  /*0310*/  IMAD R0, R2, R0, R11 ;  /* 0x0000000002007224 */ /* 0x000fca00078e020b */
[----:B------:R-:W-:-:S13]  /*0320*/  ISETP.GT.U32.AND P1, PT, R7, R0, PT ;  /* 0x000000000700720c */ /* 0x000fda0003f24070 */
[----:B------:R-:W-:Y:S02]  /*0330*/  @!P1 IMAD.IADD R0, R0, 0x1, -R7 ;  /* 0x0000000100009824 */ /* 0x000fe400078e0a07 */
[----:B------:R-:W-:Y:S01]  /*0340*/  @!P1 VIADD R2, R2, 0x1 ;  /* 0x0000000102029836 */ /* 0x000fe20000000000 */
[----:B------:R-:W-:Y:S02]  /*0350*/  ISETP.NE.AND P1, PT, R4, RZ, PT ;  /* 0x000000ff0400720c */ /* 0x000fe40003f25270 */
[----:B------:R-:W-:Y:S02]  /*0360*/  ISETP.GE.U32.AND P0, PT, R0, R7, PT ;  /* 0x000000070000720c */ /* 0x000fe40003f06070 */
[----:B------:R-:W-:-:S04]  /*0370*/  LOP3.LUT R0, R5, R4, RZ, 0x3c, !PT ;  /* 0x0000000405007212 */ /* 0x000fc800078e3cff */
[----:B------:R-:W-:Y:S01]  /*0380*/  ISETP.GE.AND P2, PT, R0, RZ, PT ;  /* 0x000000ff0000720c */ /* 0x000fe20003f46270 */
[----:B------:R-:W-:-:S05]  /*0390*/  VIADD R0, R12, 0x3f ;  /* 0x0000003f0c007836 */ /* 0x000fca0000000000 */
[----:B------:R-:W-:Y:S01]  /*03a0*/  SHF.R.S32.HI R3, RZ, 0x1f, R0 ;  /* 0x0000001fff037819 */ /* 0x000fe20000011400 */
[----:B------:R-:W-:-:S03]  /*03b0*/  @P0 VIADD R2, R2, 0x1 ;  /* 0x0000000102020836 */ /* 0x000fc60000000000 */
[----:B------:R-:W-:-:S03]  /*03c0*/  LEA.HI R3, R3, R0, RZ, 0x6 ;  /* 0x0000000003037211 */ /* 0x000fc600078f30ff */
[----:B------:R-:W-:Y:S01]  /*03d0*/  @!P2 IMAD.MOV R2, RZ, RZ, -R2 ;  /* 0x000000ffff02a224 */ /* 0x000fe200078e0a02 */
[----:B------:R-:W-:-:S05]  /*03e0*/  @!P1 LOP3.LUT R2, RZ, R4, RZ, 0x33, !PT ;  /* 0x00000004ff029212 */ /* 0x000fca00078e33ff */
[----:B------:R-:W-:Y:S02]  /*03f0*/  IMAD.SHL.U32 R6, R2, 0x8, RZ ;  /* 0x0000000802067824 */ /* 0x000fe400078e00ff */
[----:B------:R-:W-:-:S03]  /*0400*/  IMAD.MOV R2, RZ, RZ, -R2 ;  /* 0x000000ffff027224 */ /* 0x000fc600078e0a02 */
[----:B------:R-:W-:Y:S01]  /*0410*/  LEA.HI.SX32 R3, R3, -R6, 0x1a ;  /* 0x8000000603037211 */ /* 0x000fe200078fd2ff */
[----:B------:R-:W-:-:S03]  /*0420*/  IMAD R4, R4, R2, R5 ;  /* 0x0000000204047224 */ /* 0x000fc600078e0205 */
[----:B------:R-:W-:Y:S02]  /*0430*/  VIMNMX R11, R3, 0x8, PT ;  /* 0x00000008030b7848 */ /* 0x000fe40003fe0100 */
[----:B------:R-:W-:Y:S02]  /*0440*/  IABS R9, R4 ;  /* 0x0000000400097213 */ /* 0x000fe40000000000 */
[----:B------:R-:W-:-:S04]  /*0450*/  IABS R7, R11 ;  /* 0x0000000b00077213 */ /* 0x000fc80000000000 */
[----:B------:R-:W1:Y:S08]  /*0460*/  I2F.RP R0, R7 ;  /* 0x0000000700007306 */ /* 0x000e700000209400 */
[----:B-1----:R-:W1:Y:S02]  /*0470*/  MUFU.RCP R0, R0 ;  /* 0x0000000000007308 */ /* 0x002e640000001000 */
[----:B-1----:R-:W-:-:S06]  /*0480*/  VIADD R3, R0, 0xffffffe ;  /* 0x0ffffffe00037836 */ /* 0x002fcc0000000000 */
[----:B------:R-:W1:Y:S02]  /*0490*/  F2I.FTZ.U32.TRUNC.NTZ R3, R3 ;  /* 0x0000000300037305 */ /* 0x000e64000021f000 */
[----:B-1----:R-:W-:-:S04]  /*04a0*/  IMAD.MOV R8, RZ, RZ, -R3 ;  /* 0x000000ffff087224 */ /* 0x002fc800078e0a03 */
[----:B------:R-:W-:Y:S01]  /*04b0*/  IMAD.MOV.U32 R2, RZ, RZ, R8 ;  /* 0x000000ffff027224 */ /* 0x000fe200078e0008 */
[----:B------:R-:W-:-:S03]  /*04c0*/  IABS R8, R11 ;  /* 0x0000000b00087213 */ /* 0x000fc60000000000 */
[----:B------:R-:W-:Y:S02]  /*04d0*/  IMAD R5, R2, R7, RZ ;  /* 0x0000000702057224 */ /* 0x000fe400078e02ff */
[----:B------:R-:W-:Y:S02]  /*04e0*/  IMAD.MOV.U32 R2, RZ, RZ, RZ ;  /* 0x000000ffff027224 */ /* 0x000fe400078e00ff */
[----:B------:R-:W-:Y:S02]  /*04f0*/  IMAD.MOV R0, RZ, RZ, -R8 ;  /* 0x000000ffff007224 */ /* 0x000fe400078e0a08 */
[----:B------:R-:W-:Y:S01]  /*0500*/  IMAD.HI.U32 R2, R3, R5, R2 ;  /* 0x0000000503027227 */ /* 0x000fe200078e0002 */
[----:B------:R-:W-:-:S04]  /*0510*/  LOP3.LUT R3, R4, R11, RZ, 0x3c, !PT ;  /* 0x0000000b04037212 */ /* 0x000fc800078e3cff */
[----:B------:R-:W-:Y:S01]  /*0520*/  ISETP.GE.AND P2, PT, R3, RZ, PT ;  /* 0x000000ff0300720c */ /* 0x000fe20003f46270 */
[----:B------:R-:W-:-:S04]  /*0530*/  IMAD.HI.U32 R2, R2, R9, RZ ;  /* 0x0000000902027227 */ /* 0x000fc800078e00ff */
[----:B------:R-:W-:-:S05]  /*0540*/  IMAD R0, R2, R0, R9 ;  /* 0x0000000002007224 */ /* 0x000fca00078e0209 */
[----:B------:R-:W-:-:S13]  /*0550*/  ISETP.GT.U32.AND P1, PT, R7, R0, PT ;  /* 0x000000000700720c */ /* 0x000fda0003f24070 */
[----:B------:R-:W-:Y:S02]  /*0560*/  @!P1 IMAD.IADD R0, R0, 0x1, -R7 ;  /* 0x0000000100009824 */ /* 0x000fe400078e0a07 */
[----:B------:R-:W-:Y:S01]  /*0570*/  @!P1 VIADD R2, R2, 0x1 ;  /* 0x0000000102029836 */ /* 0x000fe20000000000 */
[----:B------:R-:W-:Y:S02]  /*0580*/  ISETP.NE.AND P1, PT, R11, RZ, PT ;  /* 0x000000ff0b00720c */ /* 0x000fe40003f25270 */
[----:B------:R-:W-:Y:S02]  /*0590*/  ISETP.GE.U32.AND P0, PT, R0, R7, PT ;  /* 0x000000070000720c */ /* 0x000fe40003f06070 */
[----:B------:R-:W1:Y:S11]  /*05a0*/  S2R R0, SR_TID.X ;  /* 0x0000000000007919 */ /* 0x000e760000002100 */
[----:B------:R-:W-:Y:S01]  /*05b0*/  @P0 VIADD R2, R2, 0x1 ;  /* 0x0000000102020836 */ /* 0x000fe20000000000 */
[----:B------:R-:W-:-:S03]  /*05c0*/  ISETP.GE.AND P0, PT, R58, 0x20, PT ;  /* 0x000000203a00780c */ /* 0x000fc60003f06270 */
[----:B------:R-:W-:-:S04]  /*05d0*/  IMAD.MOV.U32 R75, RZ, RZ, R2 ;  /* 0x000000ffff4b7224 */ /* 0x000fc800078e0002 */
[----:B------:R-:W-:Y:S01]  /*05e0*/  @!P2 IMAD.MOV R75, RZ, RZ, -R75 ;  /* 0x000000ffff4ba224 */ /* 0x000fe200078e0a4b */
[----:B------:R-:W-:-:S05]  /*05f0*/  @!P1 LOP3.LUT R75, RZ, R11, RZ, 0x33, !PT ;  /* 0x0000000bff4b9212 */ /* 0x000fca00078e33ff */
[----:B------:R-:W-:Y:S02]  /*0600*/  IMAD.MOV R2, RZ, RZ, -R75 ;  /* 0x000000ffff027224 */ /* 0x000fe400078e0a4b */
[----:B------:R-:W-:Y:S02]  /*0610*/  IMAD.SHL.U32 R75, R75, 0x100, RZ ;  /* 0x000001004b4b7824 */ /* 0x000fe400078e00ff */
[----:B------:R-:W-:Y:S01]  /*0620*/  IMAD R2, R11, R2, R4 ;  /* 0x000000020b027224 */ /* 0x000fe200078e0204 */
[----:B-1----:R-:W-:-:S03]  /*0630*/  LOP3.LUT R3, R0, 0x3f, RZ, 0xc0, !PT ;  /* 0x0000003f00037812 */ /* 0x002fc600078ec0ff */
[----:B------:R-:W-:Y:S01]  /*0640*/  IMAD.IADD R2, R6, 0x1, R2 ;  /* 0x0000000106027824 */ /* 0x000fe200078e0202 */
[----:B------:R-:W-:Y:S02]  /*0650*/  SHF.R.U32.HI R62, RZ, 0x6, R0 ;  /* 0x00000006ff3e7819 */ /* 0x000fe40000011600 */
[----:B------:R-:W-:Y:S01]  /*0660*/  LOP3.LUT R60, R0, 0x7f, RZ, 0xc0, !PT ;  /* 0x0000007f003c7812 */ /* 0x000fe200078ec0ff */
[----:B------:R-:W-:Y:S01]  /*0670*/  IMAD R2, R2, 0x40, R3 ;  /* 0x0000004002027824 */ /* 0x000fe200078e0203 */
[----:B------:R-:W-:Y:S01]  /*0680*/  SGXT.U32 R62, R62, 0x1 ;  /* 0x000000013e3e781a */ /* 0x000fe20000000000 */
[----:B0-----:R-:W-:Y:S06]  /*0690*/  @!P0 BRA `(.L_x_0) ;  /* 0x0000002400b48947 */ /* 0x001fec0003800000 */
[----:B------:R-:W-:Y:S01]  /*06a0*/  IABS R26, R12 ;  /* 0x0000000c001a7213 */ /* 0x000fe20000000000 */
[----:B------:R-:W-:Y:S01]  /*06b0*/  ULDC.64 UR14, c[0x0][0x218] ;  /* 0x00008600000e7ab9 */ /* 0x000fe20000000a00 */
[----:B------:R-:W-:Y:S01]  /*06c0*/  IABS R3, R13 ;  /* 0x0000000d00037213 */ /* 0x000fe20000000000 */
[----:B------:R-:W-:Y:S01]  /*06d0*/  ULDC UR5, c[0x0][0x234] ;  /* 0x00008d0000057ab9 */ /* 0x000fe20000000800 */
[----:B------:R-:W0:Y:S01]  /*06e0*/  I2F.RP R10, R26 ;  /* 0x0000001a000a7306 */ /* 0x000e220000209400 */
[----:B------:R-:W-:Y:S01]  /*06f0*/  IABS R15, R2 ;  /* 0x00000002000f7213 */ /* 0x000fe20000000000 */
[----:B------:R-:W-:Y:S01]  /*0700*/  ULDC.64 UR10, c[0x0][0x210] ;  /* 0x00008400000a7ab9 */ /* 0x000fe20000000a00 */
[----:B------:R-:W-:Y:S01]  /*0710*/  SHF.R.U32.HI R4, RZ, 0x5, R0 ;  /* 0x00000005ff047819 */ /* 0x000fe20000011600 */
[----:B------:R-:W-:Y:S01]  /*0720*/  ULDC UR6, c[0x0][0x23c] ;  /* 0x00008f0000067ab9 */ /* 0x000fe20000000800 */
[----:B------:R-:W-:Y:S02]  /*0730*/  ISETP.GE.AND P6, PT, R2, RZ, PT ;  /* 0x000000ff0200720c */ /* 0x000fe40003fc6270 */
[----:B------:R-:W-:-:S02]  /*0740*/  CS2R R44, SRZ ;  /* 0x00000000002c7805 */ /* 0x000fc4000001ff00 */
[----:B------:R-:W-:Y:S01]  /*0750*/  SGXT.U32 R4, R4, 0x2 ;  /* 0x000000020404781a */ /* 0x000fe20000000000 */
[----:B------:R-:W1:Y:S01]  /*0760*/  I2F.RP R5, R3 ;  /* 0x0000000300057306 */ /* 0x000e620000209400 */
[----:B------:R-:W-:Y:S02]  /*0770*/  ISETP.NE.AND P1, PT, R12, RZ, PT ;  /* 0x000000ff0c00720c */ /* 0x000fe40003f25270 */
[----:B------:R-:W-:Y:S02]  /*0780*/  CS2R R46, SRZ ;  /* 0x00000000002e7805 */ /* 0x000fe4000001ff00 */
[----:B------:R-:W-:Y:S01]  /*0790*/  LOP3.LUT R4, R75, UR4, R4, 0xfe, !PT ;  /* 0x000000044b047c12 */ /* 0x000fe2000f8efe04 */
[----:B------:R-:W-:Y:S01]  /*07a0*/  ULDC UR4, c[0x0][0x240] ;  /* 0x0000900000047ab9 */ /* 0x000fe20000000800 */
[----:B------:R-:W-:Y:S02]  /*07b0*/  SHF.R.S32.HI R38, RZ, 0x2, R0 ;  /* 0x00000002ff267819 */ /* 0x000fe40000011400 */
[----:B------:R-:W-:-:S02]  /*07c0*/  CS2R R48, SRZ ;  /* 0x0000000000307805 */ /* 0x000fc4000001ff00 */
[C---:B------:R-:W-:Y:S01]  /*07d0*/  LOP3.LUT R17, R4.reuse, 0x38, RZ, 0xfc, !PT ;  /* 0x0000003804117812 */ /* 0x040fe200078efcff */
[----:B0-----:R-:W0:Y:S01]  /*07e0*/  MUFU.RCP R10, R10 ;  /* 0x0000000a000a7308 */ /* 0x001e220000001000 */
[----:B------:R-:W-:Y:S02]  /*07f0*/  LOP3.LUT R25, R4, 0x2c, RZ, 0xfc, !PT ;  /* 0x0000002c04197812 */ /* 0x000fe400078efcff */
[----:B------:R-:W-:Y:S02]  /*0800*/  CS2R R50, SRZ ;  /* 0x0000000000327805 */ /* 0x000fe4000001ff00 */
[----:B------:R-:W-:Y:S02]  /*0810*/  IABS R16, R17 ;  /* 0x0000001100107213 */ /* 0x000fe40000000000 */
[----:B------:R-:W-:Y:S02]  /*0820*/  CS2R R52, SRZ ;  /* 0x0000000000347805 */ /* 0x000fe4000001ff00 */
[----:B------:R-:W-:-:S02]  /*0830*/  ISETP.GE.AND P4, PT, R17, RZ, PT ;  /* 0x000000ff1100720c */ /* 0x000fc40003f86270 */
[----:B------:R-:W-:Y:S02]  /*0840*/  CS2R R54, SRZ ;  /* 0x0000000000367805 */ /* 0x000fe4000001ff00 */
[C---:B------:R-:W-:Y:S01]  /*0850*/  LOP3.LUT R27, R4.reuse, 0x28, RZ, 0xfc, !PT ;  /* 0x00000028041b7812 */ /* 0x040fe200078efcff */
[----:B-1----:R-:W1:Y:S01]  /*0860*/  MUFU.RCP R5, R5 ;  /* 0x0000000500057308 */ /* 0x002e620000001000 */
[----:B------:R-:W-:Y:S02]  /*0870*/  LOP3.LUT R29, R4, 0x24, RZ, 0xfc, !PT ;  /* 0x00000024041d7812 */ /* 0x000fe400078efcff */
[----:B------:R-:W-:Y:S02]  /*0880*/  IABS R19, R25 ;  /* 0x0000001900137213 */ /* 0x000fe40000000000 */
[----:B------:R-:W-:Y:S02]  /*0890*/  IABS R21, R27 ;  /* 0x0000001b00157213 */ /* 0x000fe40000000000 */
[----:B------:R-:W-:Y:S01]  /*08a0*/  IABS R23, R29 ;  /* 0x0000001d00177213 */ /* 0x000fe20000000000 */
[----:B0-----:R-:W-:Y:S01]  /*08b0*/  VIADD R8, R10, 0xffffffe ;  /* 0x0ffffffe0a087836 */ /* 0x001fe20000000000 */
[----:B------:R-:W-:-:S02]  /*08c0*/  LOP3.LUT R10, R4, 0x3c, RZ, 0xfc, !PT ;  /* 0x0000003c040a7812 */ /* 0x000fc400078efcff */
[----:B------:R-:W-:Y:S01]  /*08d0*/  LOP3.LUT R33, R4, 0x1c, RZ, 0xfc, !PT ;  /* 0x0000001c04217812 */ /* 0x000fe200078efcff */
[----:B------:R0:W2:Y:S01]  /*08e0*/  F2I.FTZ.U32.TRUNC.NTZ R9, R8 ;  /* 0x0000000800097305 */ /* 0x0000a2000021f000 */
[----:B------:R-:W-:Y:S02]  /*08f0*/  ISETP.GE.AND P2, PT, R10, RZ, PT ;  /* 0x000000ff0a00720c */ /* 0x000fe40003f46270 */
[C---:B------:R-:W-:Y:S01]  /*0900*/  LOP3.LUT R31, R4.reuse, 0x20, RZ, 0xfc, !PT ;  /* 0x00000020041f7812 */ /* 0x040fe200078efcff */
[----:B-1----:R-:W-:Y:S01]  /*0910*/  VIADD R6, R5, 0xffffffe ;  /* 0x0ffffffe05067836 */ /* 0x002fe20000000000 */
[C---:B------:R-:W-:Y:S02]  /*0920*/  LOP3.LUT R35, R4.reuse, 0x18, RZ, 0xfc, !PT ;  /* 0x0000001804237812 */ /* 0x040fe400078efcff */
[C---:B------:R-:W-:Y:S01]  /*0930*/  LOP3.LUT R37, R4.reuse, 0x14, RZ, 0xfc, !PT ;  /* 0x0000001404257812 */ /* 0x040fe200078efcff */
[----:B------:R1:W3:Y:S01]  /*0940*/  F2I.FTZ.U32.TRUNC.NTZ R7, R6 ;  /* 0x0000000600077305 */ /* 0x0002e2000021f000 */
[----:B0-----:R-:W-:Y:S01]  /*0950*/  IMAD.MOV.U32 R8, RZ, RZ, RZ ;  /* 0x000000ffff087224 */ /* 0x001fe200078e00ff */
[----:B------:R-:W-:-:S02]  /*0960*/  LOP3.LUT R39, R4, 0x10, RZ, 0xfc, !PT ;  /* 0x0000001004277812 */ /* 0x000fc400078efcff */
[----:B------:R-:W-:Y:S02]  /*0970*/  IABS R28, R37 ;  /* 0x00000025001c7213 */ /* 0x000fe40000000000 */
[C---:B------:R-:W-:Y:S01]  /*0980*/  LOP3.LUT R40, R4.reuse, 0xc, RZ, 0xfc, !PT ;  /* 0x0000000c04287812 */ /* 0x040fe200078efcff */
[--C-:B--2---:R-:W-:Y:S01]  /*0990*/  IMAD.MOV R11, RZ, RZ, -R9.reuse ;  /* 0x000000ffff0b7224 */ /* 0x104fe200078e0a09 */
[----:B------:R-:W-:Y:S01]  /*09a0*/  IABS R36, R4 ;  /* 0x0000000400247213 */ /* 0x000fe20000000000 */
[----:B-1----:R-:W-:Y:S01]  /*09b0*/  IMAD.MOV.U32 R6, RZ, RZ, RZ ;  /* 0x000000ffff067224 */ /* 0x002fe200078e00ff */
[C---:B------:R-:W-:Y:S01]  /*09c0*/  LOP3.LUT R41, R4.reuse, 0x8, RZ, 0xfc, !PT ;  /* 0x0000000804297812 */ /* 0x040fe200078efcff */
[----:B------:R-:W-:Y:S01]  /*09d0*/  IMAD R5, R11, R26, RZ ;  /* 0x0000001a0b057224 */ /* 0x000fe200078e02ff */
[----:B------:R-:W-:Y:S02]  /*09e0*/  IABS R11, R10 ;  /* 0x0000000a000b7213 */ /* 0x000fe40000000000 */
[----:B------:R-:W-:Y:S01]  /*09f0*/  LOP3.LUT R42, R4, 0x4, RZ, 0xfc, !PT ;  /* 0x00000004042a7812 */ /* 0x000fe200078efcff */
[----:B------:R-:W-:Y:S01]  /*0a00*/  IMAD.HI.U32 R8, R9, R5, R8 ;  /* 0x0000000509087227 */ /* 0x000fe200078e0008 */
[----:B------:R-:W-:-:S02]  /*0a10*/  SGXT R38, R38, 0x1 ;  /* 0x000000012626781a */ /* 0x000fc40000000200 */
[----:B------:R-:W-:Y:S01]  /*0a20*/  LOP3.LUT R56, R0, 0x1f, RZ, 0xc0, !PT ;  /* 0x0000001f00387812 */ /* 0x000fe200078ec0ff */
[----:B---3--:R-:W-:Y:S01]  /*0a30*/  IMAD.MOV R14, RZ, RZ, -R7 ;  /* 0x000000ffff0e7224 */ /* 0x008fe200078e0a07 */
[----:B------:R-:W-:Y:S01]  /*0a40*/  LOP3.LUT R57, R60, 0x10, RZ, 0x3c, !PT ;  /* 0x000000103c397812 */ /* 0x000fe200078e3cff */
[----:B------:R-:W-:-:S04]  /*0a50*/  IMAD.HI.U32 R9, R8, R15, RZ ;  /* 0x0000000f08097227 */ /* 0x000fc800078e00ff */
[----:B------:R-:W-:Y:S02]  /*0a60*/  IMAD.MOV R9, RZ, RZ, -R9 ;  /* 0x000000ffff097224 */ /* 0x000fe400078e0a09 */
[----:B------:R-:W-:Y:S02]  /*0a70*/  IMAD R5, R14, R3, RZ ;  /* 0x000000030e057224 */ /* 0x000fe400078e02ff */
[C---:B------:R-:W-:Y:S02]  /*0a80*/  IMAD R15, R26.reuse, R9, R15 ;  /* 0x000000091a0f7224 */ /* 0x040fe400078e020f */
[----:B------:R-:W-:Y:S01]  /*0a90*/  IMAD.HI.U32 R6, R7, R5, R6 ;  /* 0x0000000507067227 */ /* 0x000fe200078e0006 */
[----:B------:R-:W-:Y:S02]  /*0aa0*/  SHF.R.S32.HI R5, RZ, 0x1f, R58 ;  /* 0x0000001fff057819 */ /* 0x000fe4000001143a */
[----:B------:R-:W-:Y:S01]  /*0ab0*/  ISETP.GT.U32.AND P0, PT, R26, R15, PT ;  /* 0x0000000f1a00720c */ /* 0x000fe20003f04070 */
[----:B------:R-:W-:Y:S01]  /*0ac0*/  IMAD R56, R56, UR6, RZ ;  /* 0x0000000638387c24 */ /* 0x000fe2000f8e02ff */
[----:B------:R-:W-:Y:S01]  /*0ad0*/  LEA.HI R58, R5, R58, RZ, 0x5 ;  /* 0x0000003a053a7211 */ /* 0x000fe200078f28ff */
[----:B------:R-:W-:-:S03]  /*0ae0*/  IMAD.HI.U32 R7, R6, R11, RZ ;  /* 0x0000000b06077227 */ /* 0x000fc600078e00ff */
[----:B------:R-:W-:Y:S01]  /*0af0*/  SHF.R.S32.HI R58, RZ, 0x5, R58 ;  /* 0x00000005ff3a7819 */ /* 0x000fe2000001143a */
[----:B------:R-:W-:-:S04]  /*0b00*/  IMAD.HI.U32 R8, R6, R16, RZ ;  /* 0x0000001006087227 */ /* 0x000fc800078e00ff */
[----:B------:R-:W-:Y:S01]  /*0b10*/  IMAD.MOV R14, RZ, RZ, -R7 ;  /* 0x000000ffff0e7224 */ /* 0x000fe200078e0a07 */
[----:B------:R-:W-:Y:S01]  /*0b20*/  LOP3.LUT R7, R4, 0x30, RZ, 0xfc, !PT ;  /* 0x0000003004077812 */ /* 0x000fe200078efcff */
[----:B------:R-:W-:Y:S02]  /*0b30*/  @!P0 IMAD.IADD R15, R15, 0x1, -R26 ;  /* 0x000000010f0f8824 */ /* 0x000fe400078e0a1a */
[----:B------:R-:W-:Y:S01]  /*0b40*/  IMAD.MOV R5, RZ, RZ, -R8 ;  /* 0x000000ffff057224 */ /* 0x000fe200078e0a08 */
[----:B------:R-:W-:Y:S01]  /*0b50*/  IABS R17, R7 ;  /* 0x0000000700117213 */ /* 0x000fe20000000000 */
[C---:B------:R-:W-:Y:S01]  /*0b60*/  IMAD R8, R3.reuse, R14, R11 ;  /* 0x0000000e03087224 */ /* 0x040fe200078e020b */
[----:B------:R-:W-:Y:S01]  /*0b70*/  ISETP.GT.U32.AND P0, PT, R26, R15, PT ;  /* 0x0000000f1a00720c */ /* 0x000fe20003f04070 */
[----:B------:R-:W-:Y:S01]  /*0b80*/  IMAD R10, R3, R5, R16 ;  /* 0x00000005030a7224 */ /* 0x000fe200078e0210 */
[----:B------:R-:W-:Y:S01]  /*0b90*/  LOP3.LUT R5, R4, 0x34, RZ, 0xfc, !PT ;  /* 0x0000003404057812 */ /* 0x000fe200078efcff */
[----:B------:R-:W-:Y:S01]  /*0ba0*/  IMAD.HI.U32 R9, R6, R19, RZ ;  /* 0x0000001306097227 */ /* 0x000fe200078e00ff */
[----:B------:R-:W-:-:S02]  /*0bb0*/  ISETP.GE.AND P3, PT, R7, RZ, PT ;  /* 0x000000ff0700720c */ /* 0x000fc40003f66270 */
[----:B------:R-:W-:Y:S01]  /*0bc0*/  IABS R14, R5 ;  /* 0x00000005000e7213 */ /* 0x000fe20000000000 */
[----:B------:R-:W-:Y:S01]  /*0bd0*/  IMAD.HI.U32 R7, R6, R17, RZ ;  /* 0x0000001106077227 */ /* 0x000fe200078e00ff */
[----:B------:R-:W-:-:S03]  /*0be0*/  ISETP.GE.AND P5, PT, R5, RZ, PT ;  /* 0x000000ff0500720c */ /* 0x000fc60003fa6270 */
[----:B------:R-:W-:-:S04]  /*0bf0*/  IMAD.HI.U32 R5, R6, R14, RZ ;  /* 0x0000000e06057227 */ /* 0x000fc800078e00ff */
[----:B------:R-:W-:Y:S01]  /*0c00*/  @!P0 IMAD.IADD R15, R15, 0x1, -R26 ;  /* 0x000000010f0f8824 */ /* 0x000fe200078e0a1a */
[C---:B------:R-:W-:Y:S01]  /*0c10*/  ISETP.GT.U32.AND P0, PT, R3.reuse, R8, PT ;  /* 0x000000080300720c */ /* 0x040fe20003f04070 */
[----:B------:R-:W-:Y:S01]  /*0c20*/  IMAD.MOV R16, RZ, RZ, -R5 ;  /* 0x000000ffff107224 */ /* 0x000fe200078e0a05 */
[----:B------:R-:W-:Y:S01]  /*0c30*/  IABS R26, R35 ;  /* 0x00000023001a7213 */ /* 0x000fe20000000000 */
[----:B------:R-:W-:Y:S01]  /*0c40*/  @!P6 IMAD.MOV R15, RZ, RZ, -R15 ;  /* 0x000000ffff0fe224 */ /* 0x000fe200078e0a0f */
[C---:B------:R-:W-:Y:S01]  /*0c50*/  ISETP.GT.U32.AND P6, PT, R3.reuse, R10, PT ;  /* 0x0000000a0300720c */ /* 0x040fe20003fc4070 */
[----:B------:R-:W-:Y:S01]  /*0c60*/  IMAD R14, R3, R16, R14 ;  /* 0x00000010030e7224 */ /* 0x000fe200078e020e */
[----:B------:R-:W-:Y:S01]  /*0c70*/  @!P1 LOP3.LUT R15, RZ, R12, RZ, 0x33, !PT ;  /* 0x0000000cff0f9212 */ /* 0x000fe200078e33ff */
[----:B------:R-:W-:-:S04]  /*0c80*/  IMAD.HI.U32 R5, R6, R21, RZ ;  /* 0x0000001506057227 */ /* 0x000fc800078e00ff */
[----:B------:R-:W-:-:S04]  /*0c90*/  IMAD.HI.U32 R11, R6, R23, RZ ;  /* 0x00000017060b7227 */ /* 0x000fc800078e00ff */
[----:B------:R-:W-:Y:S01]  /*0ca0*/  @!P0 IMAD.IADD R8, R8, 0x1, -R3 ;  /* 0x0000000108088824 */ /* 0x000fe200078e0a03 */
[C---:B------:R-:W-:Y:S01]  /*0cb0*/  ISETP.GT.U32.AND P0, PT, R3.reuse, R14, PT ;  /* 0x0000000e0300720c */ /* 0x040fe20003f04070 */
[----:B------:R-:W-:Y:S02]  /*0cc0*/  IMAD.MOV R18, RZ, RZ, -R7 ;  /* 0x000000ffff127224 */ /* 0x000fe400078e0a07 */
[----:B------:R-:W-:Y:S01]  /*0cd0*/  IMAD.MOV R20, RZ, RZ, -R9 ;  /* 0x000000ffff147224 */ /* 0x000fe200078e0a09 */
[C---:B------:R-:W-:Y:S01]  /*0ce0*/  ISETP.GT.U32.AND P1, PT, R3.reuse, R8, PT ;  /* 0x000000080300720c */ /* 0x040fe20003f24070 */
[----:B------:R-:W-:Y:S02]  /*0cf0*/  IMAD.MOV R22, RZ, RZ, -R5 ;  /* 0x000000ffff167224 */ /* 0x000fe400078e0a05 */
[----:B------:R-:W-:Y:S02]  /*0d00*/  IMAD.MOV R24, RZ, RZ, -R11 ;  /* 0x000000ffff187224 */ /* 0x000fe400078e0a0b */
[----:B------:R-:W-:Y:S01]  /*0d10*/  IMAD R16, R3, R18, R17 ;  /* 0x0000001203107224 */ /* 0x000fe200078e0211 */
[----:B------:R-:W-:Y:S01]  /*0d20*/  IABS R17, R31 ;  /* 0x0000001f00117213 */ /* 0x000fe20000000000 */
[----:B------:R-:W-:-:S02]  /*0d30*/  @!P6 IMAD.IADD R10, R10, 0x1, -R3 ;  /* 0x000000010a0ae824 */ /* 0x000fc400078e0a03 */
[C---:B------:R-:W-:Y:S01]  /*0d40*/  IMAD R18, R3.reuse, R20, R19 ;  /* 0x0000001403127224 */ /* 0x040fe200078e0213 */
[----:B------:R-:W-:Y:S01]  /*0d50*/  IABS R19, R40 ;  /* 0x0000002800137213 */ /* 0x000fe20000000000 */
[C---:B------:R-:W-:Y:S01]  /*0d60*/  IMAD R20, R3.reuse, R22, R21 ;  /* 0x0000001603147224 */ /* 0x040fe200078e0215 */
[C---:B------:R-:W-:Y:S01]  /*0d70*/  ISETP.GT.U32.AND P6, PT, R3.reuse, R10, PT ;  /* 0x0000000a0300720c */ /* 0x040fe20003fc4070 */
[C---:B------:R-:W-:Y:S01]  /*0d80*/  IMAD R22, R3.reuse, R24, R23 ;  /* 0x0000001803167224 */ /* 0x040fe200078e0217 */
[----:B------:R-:W-:Y:S01]  /*0d90*/  IABS R24, R33 ;  /* 0x0000002100187213 */ /* 0x000fe20000000000 */
[--C-:B------:R-:W-:Y:S01]  /*0da0*/  @!P1 IMAD.IADD R8, R8, 0x1, -R3.reuse ;  /* 0x0000000108089824 */ /* 0x100fe200078e0a03 */
[C---:B------:R-:W-:Y:S01]  /*0db0*/  ISETP.GT.U32.AND P1, PT, R3.reuse, R16, PT ;  /* 0x000000100300720c */ /* 0x040fe20003f24070 */
[----:B------:R-:W-:Y:S01]  /*0dc0*/  @!P0 IMAD.IADD R14, R14, 0x1, -R3 ;  /* 0x000000010e0e8824 */ /* 0x000fe200078e0a03 */
[----:B------:R-:W-:Y:S01]  /*0dd0*/  ISETP.GT.U32.AND P0, PT, R3, R20, PT ;  /* 0x000000140300720c */ /* 0x000fe20003f04070 */
[----:B------:R-:W-:Y:S01]  /*0de0*/  IMAD.HI.U32 R7, R6, R24, RZ ;  /* 0x0000001806077227 */ /* 0x000fe200078e00ff */
[----:B------:R-:W-:-:S02]  /*0df0*/  IABS R21, R41 ;  /* 0x0000002900157213 */ /* 0x000fc40000000000 */
[----:B------:R-:W-:Y:S01]  /*0e00*/  IABS R23, R42 ;  /* 0x0000002a00177213 */ /* 0x000fe20000000000 */
[----:B------:R-:W-:Y:S02]  /*0e10*/  IMAD.MOV R7, RZ, RZ, -R7 ;  /* 0x000000ffff077224 */ /* 0x000fe400078e0a07 */
[--C-:B------:R-:W-:Y:S01]  /*0e20*/  @!P6 IMAD.IADD R10, R10, 0x1, -R3.reuse ;  /* 0x000000010a0ae824 */ /* 0x100fe200078e0a03 */
[C---:B------:R-:W-:Y:S01]  /*0e30*/  ISETP.GT.U32.AND P6, PT, R3.reuse, R18, PT ;  /* 0x000000120300720c */ /* 0x040fe20003fc4070 */
[C---:B------:R-:W-:Y:S02]  /*0e40*/  IMAD R24, R3.reuse, R7, R24 ;  /* 0x0000000703187224 */ /* 0x040fe400078e0218 */
[----:B------:R-:W-:Y:S01]  /*0e50*/  @!P1 IMAD.IADD R16, R16, 0x1, -R3 ;  /* 0x0000000110109824 */ /* 0x000fe200078e0a03 */
[----:B------:R-:W-:Y:S01]  /*0e60*/  ISETP.GT.U32.AND P1, PT, R3, R22, PT ;  /* 0x000000160300720c */ /* 0x000fe20003f24070 */
[----:B------:R-:W-:-:S04]  /*0e70*/  IMAD.HI.U32 R5, R6, R17, RZ ;  /* 0x0000001106057227 */ /* 0x000fc800078e00ff */
[----:B------:R-:W-:-:S04]  /*0e80*/  IMAD.HI.U32 R9, R6, R26, RZ ;  /* 0x0000001a06097227 */ /* 0x000fc800078e00ff */
[----:B------:R-:W-:Y:S01]  /*0e90*/  @!P0 IMAD.IADD R20, R20, 0x1, -R3 ;  /* 0x0000000114148824 */ /* 0x000fe200078e0a03 */
[C---:B------:R-:W-:Y:S01]  /*0ea0*/  ISETP.GT.U32.AND P0, PT, R3.reuse, R24, PT ;  /* 0x000000180300720c */ /* 0x040fe20003f04070 */
[----:B------:R-:W-:Y:S02]  /*0eb0*/  IMAD.MOV R12, RZ, RZ, -R5 ;  /* 0x000000ffff0c7224 */ /* 0x000fe400078e0a05 */
[----:B------:R-:W-:Y:S02]  /*0ec0*/  IMAD.MOV R9, RZ, RZ, -R9 ;  /* 0x000000ffff097224 */ /* 0x000fe400078e0a09 */
[C---:B------:R-:W-:Y:S01]  /*0ed0*/  IMAD R12, R3.reuse, R12, R17 ;  /* 0x0000000c030c7224 */ /* 0x040fe200078e0211 */
[----:B------:R-:W-:Y:S01]  /*0ee0*/  IABS R17, R39 ;  /* 0x0000002700117213 */ /* 0x000fe20000000000 */
[C---:B------:R-:W-:Y:S02]  /*0ef0*/  IMAD R26, R3.reuse, R9, R26 ;  /* 0x00000009031a7224 */ /* 0x040fe400078e021a */
[--C-:B------:R-:W-:Y:S01]  /*0f00*/  @!P6 IMAD.IADD R18, R18, 0x1, -R3.reuse ;  /* 0x000000011212e824 */ /* 0x100fe200078e0a03 */
[C---:B------:R-:W-:Y:S01]  /*0f10*/  ISETP.GT.U32.AND P6, PT, R3.reuse, R12, PT ;  /* 0x0000000c0300720c */ /* 0x040fe20003fc4070 */
[--C-:B------:R-:W-:Y:S01]  /*0f20*/  @!P1 IMAD.IADD R22, R22, 0x1, -R3.reuse ;  /* 0x0000000116169824 */ /* 0x100fe200078e0a03 */
[C---:B------:R-:W-:Y:S01]  /*0f30*/  ISETP.GT.U32.AND P1, PT, R3.reuse, R26, PT ;  /* 0x0000001a0300720c */ /* 0x040fe20003f24070 */
[----:B------:R-:W-:Y:S01]  /*0f40*/  @!P0 IMAD.IADD R24, R24, 0x1, -R3 ;  /* 0x0000000118188824 */ /* 0x000fe200078e0a03 */
[----:B------:R-:W-:Y:S01]  /*0f50*/  ISETP.GT.U32.AND P0, PT, R3, R16, PT ;  /* 0x000000100300720c */ /* 0x000fe20003f04070 */
[----:B------:R-:W-:-:S04]  /*0f60*/  IMAD.HI.U32 R11, R6, R28, RZ ;  /* 0x0000001c060b7227 */ /* 0x000fc800078e00ff */
[----:B------:R-:W-:Y:S02]  /*0f70*/  IMAD.MOV R11, RZ, RZ, -R11 ;  /* 0x000000ffff0b7224 */ /* 0x000fe400078e0a0b */
[----:B------:R-:W-:Y:S01]  /*0f80*/  @!P2 IMAD.MOV R8, RZ, RZ, -R8 ;  /* 0x000000ffff08a224 */ /* 0x000fe200078e0a08 */
[C---:B------:R-:W-:Y:S01]  /*0f90*/  ISETP.GT.U32.AND P2, PT, R3.reuse, R22, PT ;  /* 0x000000160300720c */ /* 0x040fe20003f44070 */
[----:B------:R-:W-:Y:S02]  /*0fa0*/  IMAD R28, R3, R11, R28 ;  /* 0x0000000b031c7224 */ /* 0x000fe400078e021c */
[----:B------:R-:W-:-:S04]  /*0fb0*/  IMAD.HI.U32 R11, R6, R36, RZ ;  /* 0x00000024060b7227 */ /* 0x000fc800078e00ff */
[--C-:B------:R-:W-:Y:S01]  /*0fc0*/  @!P6 IMAD.IADD R12, R12, 0x1, -R3.reuse ;  /* 0x000000010c0ce824 */ /* 0x100fe200078e0a03 */
[C---:B------:R-:W-:Y:S01]  /*0fd0*/  ISETP.GT.U32.AND P6, PT, R3.reuse, R14, PT ;  /* 0x0000000e0300720c */ /* 0x040fe20003fc4070 */
[----:B------:R-:W-:Y:S01]  /*0fe0*/  @!P1 IMAD.IADD R26, R26, 0x1, -R3 ;  /* 0x000000011a1a9824 */ /* 0x000fe200078e0a03 */
[----:B------:R-:W-:Y:S01]  /*0ff0*/  ISETP.GT.U32.AND P1, PT, R3, R18, PT ;  /* 0x000000120300720c */ /* 0x000fe20003f24070 */
[----:B------:R-:W-:-:S04]  /*1000*/  IMAD.HI.U32 R5, R6, R17, RZ ;  /* 0x0000001106057227 */ /* 0x000fc800078e00ff */
[----:B------:R-:W-:-:S04]  /*1010*/  IMAD.HI.U32 R7, R6, R19, RZ ;  /* 0x0000001306077227 */ /* 0x000fc800078e00ff */
[----:B------:R-:W-:Y:S02]  /*1020*/  IMAD.MOV R11, RZ, RZ, -R11 ;  /* 0x000000ffff0b7224 */ /* 0x000fe400078e0a0b */
[----:B------:R-:W-:Y:S01]  /*1030*/  @!P0 IMAD.IADD R16, R16, 0x1, -R3 ;  /* 0x0000000110108824 */ /* 0x000fe200078e0a03 */
[C---:B------:R-:W-:Y:S01]  /*1040*/  ISETP.GT.U32.AND P0, PT, R3.reuse, R20, PT ;  /* 0x000000140300720c */ /* 0x040fe20003f04070 */
[----:B------:R-:W-:Y:S01]  /*1050*/  @!P4 IMAD.MOV R10, RZ, RZ, -R10 ;  /* 0x000000ffff0ac224 */ /* 0x000fe200078e0a0a */
[----:B------:R-:W-:Y:S01]  /*1060*/  ISETP.GT.U32.AND P4, PT, R3, R12, PT ;  /* 0x0000000c0300720c */ /* 0x000fe20003f84070 */
[----:B------:R-:W-:-:S04]  /*1070*/  IMAD.HI.U32 R9, R6, R21, RZ ;  /* 0x0000001506097227 */ /* 0x000fc800078e00ff */
[----:B------:R-:W-:Y:S02]  /*1080*/  IMAD.MOV R30, RZ, RZ, -R5 ;  /* 0x000000ffff1e7224 */ /* 0x000fe400078e0a05 */
[----:B------:R-:W-:Y:S02]  /*1090*/  IMAD.MOV R32, RZ, RZ, -R7 ;  /* 0x000000ffff207224 */ /* 0x000fe400078e0a07 */
[C---:B------:R-:W-:Y:S01]  /*10a0*/  IMAD R36, R3.reuse, R11, R36 ;  /* 0x0000000b03247224 */ /* 0x040fe200078e0224 */
[C---:B------:R-:W-:Y:S01]  /*10b0*/  LOP3.LUT R11, R62.reuse, 0x6, RZ, 0xfc, !PT ;  /* 0x000000063e0b7812 */ /* 0x040fe200078efcff */
[----:B------:R-:W-:Y:S01]  /*10c0*/  @!P3 IMAD.MOV R16, RZ, RZ, -R16 ;  /* 0x000000ffff10b224 */ /* 0x000fe200078e0a10 */
[----:B------:R-:W-:Y:S01]  /*10d0*/  ISETP.GT.U32.AND P3, PT, R3, R28, PT ;  /* 0x0000001c0300720c */ /* 0x000fe20003f64070 */
[----:B------:R-:W-:Y:S01]  /*10e0*/  IMAD.MOV R34, RZ, RZ, -R9 ;  /* 0x000000ffff227224 */ /* 0x000fe200078e0a09 */
[----:B------:R-:W-:Y:S01]  /*10f0*/  LOP3.LUT R9, R62, 0x2, RZ, 0xfc, !PT ;  /* 0x000000023e097812 */ /* 0x000fe200078efcff */
[----:B------:R-:W-:-:S04]  /*1100*/  IMAD.HI.U32 R5, R6, R23, RZ ;  /* 0x0000001706057227 */ /* 0x000fc800078e00ff */
[C---:B------:R-:W-:Y:S01]  /*1110*/  IMAD R6, R3.reuse, R30, R17 ;  /* 0x0000001e03067224 */ /* 0x040fe200078e0211 */
[C---:B------:R-:W-:Y:S01]  /*1120*/  LOP3.LUT R17, R62.reuse, 0x14, RZ, 0xfc, !PT ;  /* 0x000000143e117812 */ /* 0x040fe200078efcff */
[C---:B------:R-:W-:Y:S01]  /*1130*/  IMAD R30, R3.reuse, R32, R19 ;  /* 0x00000020031e7224 */ /* 0x040fe200078e0213 */
[----:B------:R-:W-:Y:S01]  /*1140*/  LOP3.LUT R19, R62, 0x18, RZ, 0xfc, !PT ;  /* 0x000000183e137812 */ /* 0x000fe200078efcff */
[----:B------:R-:W-:Y:S01]  /*1150*/  @!P2 IMAD.IADD R22, R22, 0x1, -R3 ;  /* 0x000000011616a824 */ /* 0x000fe200078e0a03 */
[C---:B------:R-:W-:Y:S01]  /*1160*/  ISETP.GT.U32.AND P2, PT, R3.reuse, R36, PT ;  /* 0x000000240300720c */ /* 0x040fe20003f44070 */
[C---:B------:R-:W-:Y:S01]  /*1170*/  IMAD R32, R3.reuse, R34, R21 ;  /* 0x0000002203207224 */ /* 0x040fe200078e0215 */
[----:B------:R-:W-:Y:S01]  /*1180*/  LOP3.LUT R21, R62, 0x1c, RZ, 0xfc, !PT ;  /* 0x0000001c3e157812 */ /* 0x000fe200078efcff */
[----:B------:R-:W-:Y:S02]  /*1190*/  IMAD.MOV R34, RZ, RZ, -R5 ;  /* 0x000000ffff227224 */ /* 0x000fe400078e0a05 */
[--C-:B------:R-:W-:Y:S01]  /*11a0*/  @!P1 IMAD.IADD R18, R18, 0x1, -R3.reuse ;  /* 0x0000000112129824 */ /* 0x100fe200078e0a03 */
[C---:B------:R-:W-:Y:S01]  /*11b0*/  ISETP.GT.U32.AND P1, PT, R3.reuse, R6, PT ;  /* 0x000000060300720c */ /* 0x040fe20003f24070 */
[--C-:B------:R-:W-:Y:S01]  /*11c0*/  @!P6 IMAD.IADD R14, R14, 0x1, -R3.reuse ;  /* 0x000000010e0ee824 */ /* 0x100fe200078e0a03 */
[----:B------:R-:W-:Y:S01]  /*11d0*/  ISETP.GT.U32.AND P6, PT, R3, R24, PT ;  /* 0x000000180300720c */ /* 0x000fe20003fc4070 */
[----:B------:R-:W-:Y:S01]  /*11e0*/  @!P4 IMAD.IADD R12, R12, 0x1, -R3 ;  /* 0x000000010c0cc824 */ /* 0x000fe200078e0a03 */
[----:B------:R-:W-:Y:S01]  /*11f0*/  ISETP.GE.AND P4, PT, R25, RZ, PT ;  /* 0x000000ff1900720c */ /* 0x000fe20003f86270 */
[C---:B------:R-:W-:Y:S01]  /*1200*/  IMAD R34, R3.reuse, R34, R23 ;  /* 0x0000002203227224 */ /* 0x040fe200078e0217 */
[----:B------:R-:W-:Y:S01]  /*1210*/  LEA.HI R23, R0, 0x1e, RZ, 0x1a ;  /* 0x0000001e00177811 */ /* 0x000fe200078fd0ff */
[----:B------:R-:W-:Y:S01]  /*1220*/  @!P5 IMAD.MOV R14, RZ, RZ, -R14 ;  /* 0x000000ffff0ed224 */ /* 0x000fe200078e0a0e */
[C---:B------:R-:W-:Y:S01]  /*1230*/  ISETP.GT.U32.AND P5, PT, R3.reuse, R26, PT ;  /* 0x0000001a0300720c */ /* 0x040fe20003fa4070 */
[--C-:B------:R-:W-:Y:S01]  /*1240*/  @!P0 IMAD.IADD R20, R20, 0x1, -R3.reuse ;  /* 0x0000000114148824 */ /* 0x100fe200078e0a03 */
[C---:B------:R-:W-:Y:S01]  /*1250*/  ISETP.GT.U32.AND P0, PT, R3.reuse, R30, PT ;  /* 0x0000001e0300720c */ /* 0x040fe20003f04070 */
[--C-:B------:R-:W-:Y:S01]  /*1260*/  @!P3 IMAD.IADD R28, R28, 0x1, -R3.reuse ;  /* 0x000000011c1cb824 */ /* 0x100fe200078e0a03 */
[----:B------:R-:W-:Y:S01]  /*1270*/  ISETP.GT.U32.AND P3, PT, R3, R34, PT ;  /* 0x000000220300720c */ /* 0x000fe20003f64070 */
[--C-:B------:R-:W-:Y:S01]  /*1280*/  @!P2 IMAD.IADD R36, R36, 0x1, -R3.reuse ;  /* 0x000000012424a824 */ /* 0x100fe200078e0a03 */
[----:B------:R-:W-:Y:S01]  /*1290*/  ISETP.GE.AND P2, PT, R33, RZ, PT ;  /* 0x000000ff2100720c */ /* 0x000fe20003f46270 */
[--C-:B------:R-:W-:Y:S01]  /*12a0*/  @!P1 IMAD.IADD R6, R6, 0x1, -R3.reuse ;  /* 0x0000000106069824 */ /* 0x100fe200078e0a03 */
[----:B------:R-:W-:Y:S01]  /*12b0*/  ISETP.GE.AND P1, PT, R29, RZ, PT ;  /* 0x000000ff1d00720c */ /* 0x000fe20003f26270 */
[--C-:B------:R-:W-:Y:S01]  /*12c0*/  @!P6 IMAD.IADD R24, R24, 0x1, -R3.reuse ;  /* 0x000000011818e824 */ /* 0x100fe200078e0a03 */
[C---:B------:R-:W-:Y:S01]  /*12d0*/  ISETP.GT.U32.AND P6, PT, R3.reuse, R32, PT ;  /* 0x000000200300720c */ /* 0x040fe20003fc4070 */
[----:B------:R-:W-:Y:S01]  /*12e0*/  @!P4 IMAD.MOV R18, RZ, RZ, -R18 ;  /* 0x000000ffff12c224 */ /* 0x000fe200078e0a12 */
[----:B------:R-:W-:Y:S01]  /*12f0*/  ISETP.GT.U32.AND P4, PT, R3, R6, PT ;  /* 0x000000060300720c */ /* 0x000fe20003f84070 */
[--C-:B------:R-:W-:Y:S01]  /*1300*/  @!P5 IMAD.IADD R26, R26, 0x1, -R3.reuse ;  /* 0x000000011a1ad824 */ /* 0x100fe200078e0a03 */
[----:B------:R-:W-:Y:S01]  /*1310*/  ISETP.GE.AND P5, PT, R27, RZ, PT ;  /* 0x000000ff1b00720c */ /* 0x000fe20003fa6270 */
[--C-:B------:R-:W-:Y:S01]  /*1320*/  @!P0 IMAD.IADD R30, R30, 0x1, -R3.reuse ;  /* 0x000000011e1e8824 */ /* 0x100fe200078e0a03 */
[----:B------:R-:W-:Y:S01]  /*1330*/  ISETP.GE.AND P0, PT, R31, RZ, PT ;  /* 0x000000ff1f00720c */ /* 0x000fe20003f06270 */
[----:B------:R-:W-:Y:S01]  /*1340*/  @!P3 IMAD.IADD R34, R34, 0x1, -R3 ;  /* 0x000000012222b824 */ /* 0x000fe200078e0a03 */
[----:B------:R-:W-:Y:S01]  /*1350*/  ISETP.GT.U32.AND P3, PT, R3, R28, PT ;  /* 0x0000001c0300720c */ /* 0x000fe20003f64070 */
[----:B------:R-:W-:-:S02]  /*1360*/  @!P2 IMAD.MOV R24, RZ, RZ, -R24 ;  /* 0x000000ffff18a224 */ /* 0x000fc400078e0a18 */
[----:B------:R-:W-:Y:S01]  /*1370*/  @!P1 IMAD.MOV R22, RZ, RZ, -R22 ;  /* 0x000000ffff169224 */ /* 0x000fe200078e0a16 */
[C---:B------:R-:W-:Y:S01]  /*1380*/  ISETP.GT.U32.AND P2, PT, R3.reuse, R34, PT ;  /* 0x000000220300720c */ /* 0x040fe20003f44070 */
[--C-:B------:R-:W-:Y:S01]  /*1390*/  @!P6 IMAD.IADD R32, R32, 0x1, -R3.reuse ;  /* 0x000000012020e824 */ /* 0x100fe200078e0a03 */
[----:B------:R-:W-:Y:S01]  /*13a0*/  ISETP.GT.U32.AND P1, PT, R3, R30, PT ;  /* 0x0000001e0300720c */ /* 0x000fe20003f24070 */
[--C-:B------:R-:W-:Y:S01]  /*13b0*/  @!P4 IMAD.IADD R6, R6, 0x1, -R3.reuse ;  /* 0x000000010606c824 */ /* 0x100fe200078e0a03 */
[----:B------:R-:W-:Y:S01]  /*13c0*/  ISETP.GE.AND P4, PT, R39, RZ, PT ;  /* 0x000000ff2700720c */ /* 0x000fe20003f86270 */
[----:B------:R-:W-:Y:S01]  /*13d0*/  @!P5 IMAD.MOV R20, RZ, RZ, -R20 ;  /* 0x000000ffff14d224 */ /* 0x000fe200078e0a14 */
[C---:B------:R-:W-:Y:S01]  /*13e0*/  ISETP.GT.U32.AND P5, PT, R3.reuse, R32, PT ;  /* 0x000000200300720c */ /* 0x040fe20003fa4070 */
[----:B------:R-:W-:Y:S01]  /*13f0*/  @!P0 IMAD.MOV R12, RZ, RZ, -R12 ;  /* 0x000000ffff0c8224 */ /* 0x000fe200078e0a0c */
[----:B------:R-:W-:Y:S01]  /*1400*/  ISETP.GT.U32.AND P0, PT, R3, R36, PT ;  /* 0x000000240300720c */ /* 0x000fe20003f04070 */
[--C-:B------:R-:W-:Y:S01]  /*1410*/  @!P3 IMAD.IADD R28, R28, 0x1, -R3.reuse ;  /* 0x000000011c1cb824 */ /* 0x100fe200078e0a03 */
[----:B------:R-:W-:Y:S01]  /*1420*/  ISETP.GE.AND P6, PT, R35, RZ, PT ;  /* 0x000000ff2300720c */ /* 0x000fe20003fc6270 */
[----:B------:R-:W-:Y:S01]  /*1430*/  IMAD.SHL.U32 R5, R0, 0x20, RZ ;  /* 0x0000002000057824 */ /* 0x000fe200078e00ff */
[----:B------:R-:W-:Y:S01]  /*1440*/  ISETP.GE.AND P3, PT, R37, RZ, PT ;  /* 0x000000ff2500720c */ /* 0x000fe20003f66270 */
[--C-:B------:R-:W-:Y:S01]  /*1450*/  @!P2 IMAD.IADD R34, R34, 0x1, -R3.reuse ;  /* 0x000000012222a824 */ /* 0x100fe200078e0a03 */
[----:B------:R-:W-:Y:S01]  /*1460*/  ISETP.NE.AND P2, PT, R13, RZ, PT ;  /* 0x000000ff0d00720c */ /* 0x000fe20003f45270 */
[--C-:B------:R-:W-:Y:S01]  /*1470*/  @!P1 IMAD.IADD R30, R30, 0x1, -R3.reuse ;  /* 0x000000011e1e9824 */ /* 0x100fe200078e0a03 */
[----:B------:R-:W-:Y:S01]  /*1480*/  LOP3.LUT R13, RZ, R13, RZ, 0x33, !PT ;  /* 0x0000000dff0d7212 */ /* 0x000fe200078e33ff */
[----:B------:R-:W-:Y:S01]  /*1490*/  @!P4 IMAD.MOV R6, RZ, RZ, -R6 ;  /* 0x000000ffff06c224 */ /* 0x000fe200078e0a06 */
[----:B------:R-:W-:Y:S01]  /*14a0*/  ISETP.GE.AND P1, PT, R40, RZ, PT ;  /* 0x000000ff2800720c */ /* 0x000fe20003f26270 */
[--C-:B------:R-:W-:Y:S01]  /*14b0*/  @!P5 IMAD.IADD R32, R32, 0x1, -R3.reuse ;  /* 0x000000012020d824 */ /* 0x100fe200078e0a03 */
[----:B------:R-:W-:Y:S01]  /*14c0*/  SEL R18, R13, R18, !P2 ;  /* 0x000000120d127207 */ /* 0x000fe20005000000 */
[----:B------:R-:W-:Y:S01]  /*14d0*/  @!P0 IMAD.IADD R36, R36, 0x1, -R3 ;  /* 0x0000000124248824 */ /* 0x000fe200078e0a03 */
[----:B------:R-:W-:Y:S01]  /*14e0*/  ISETP.GE.AND P0, PT, R41, RZ, PT ;  /* 0x000000ff2900720c */ /* 0x000fe20003f06270 */
[----:B------:R-:W-:Y:S01]  /*14f0*/  @!P6 IMAD.MOV R26, RZ, RZ, -R26 ;  /* 0x000000ffff1ae224 */ /* 0x000fe200078e0a1a */
[----:B------:R-:W-:Y:S01]  /*1500*/  ISETP.GE.AND P5, PT, R42, RZ, PT ;  /* 0x000000ff2a00720c */ /* 0x000fe20003fa6270 */
[----:B------:R-:W-:Y:S01]  /*1510*/  IMAD R18, R18, UR4, RZ ;  /* 0x0000000412127c24 */ /* 0x000fe2000f8e02ff */
[----:B------:R-:W-:Y:S01]  /*1520*/  ISETP.GE.AND P6, PT, R4, RZ, PT ;  /* 0x000000ff0400720c */ /* 0x000fe20003fc6270 */
[----:B------:R-:W-:Y:S01]  /*1530*/  @!P3 IMAD.MOV R28, RZ, RZ, -R28 ;  /* 0x000000ffff1cb224 */ /* 0x000fe200078e0a1c */
[----:B------:R-:W-:Y:S01]  /*1540*/  SEL R6, R13, R6, !P2 ;  /* 0x000000060d067207 */ /* 0x000fe20005000000 */
[----:B------:R-:W-:Y:S01]  /*1550*/  IMAD R15, R15, UR5, RZ ;  /* 0x000000050f0f7c24 */ /* 0x000fe2000f8e02ff */
[C---:B------:R-:W-:Y:S01]  /*1560*/  SEL R14, R13.reuse, R14, !P2 ;  /* 0x0000000e0d0e7207 */ /* 0x040fe20005000000 */
[----:B------:R-:W-:Y:S01]  /*1570*/  @!P1 IMAD.MOV R30, RZ, RZ, -R30 ;  /* 0x000000ffff1e9224 */ /* 0x000fe200078e0a1e */
[----:B------:R-:W-:Y:S01]  /*1580*/  SHF.R.S32.HI R111, RZ, 0x1f, R18 ;  /* 0x0000001fff6f7819 */ /* 0x000fe20000011412 */
[----:B------:R-:W-:Y:S01]  /*1590*/  IMAD R6, R6, UR4, RZ ;  /* 0x0000000406067c24 */ /* 0x000fe2000f8e02ff */
[----:B------:R-:W-:Y:S01]  /*15a0*/  IADD3 R83, P4, R18, UR14, RZ ;  /* 0x0000000e12537c10 */ /* 0x000fe2000ff9e0ff */
[----:B------:R-:W-:Y:S01]  /*15b0*/  IMAD R14, R14, UR4, RZ ;  /* 0x000000040e0e7c24 */ /* 0x000fe2000f8e02ff */
[----:B------:R-:W-:Y:S01]  /*15c0*/  SEL R10, R13, R10, !P2 ;  /* 0x0000000a0d0a7207 */ /* 0x000fe20005000000 */
[----:B------:R-:W-:Y:S01]  /*15d0*/  @!P0 IMAD.MOV R32, RZ, RZ, -R32 ;  /* 0x000000ffff208224 */ /* 0x000fe200078e0a20 */
[----:B------:R-:W-:Y:S01]  /*15e0*/  IADD3.X R111, R111, UR15, RZ, P4, !PT ;  /* 0x0000000f6f6f7c10 */ /* 0x000fe2000a7fe4ff */
[----:B------:R-:W-:Y:S01]  /*15f0*/  @!P5 IMAD.MOV R34, RZ, RZ, -R34 ;  /* 0x000000ffff22d224 */ /* 0x000fe200078e0a22 */
[C---:B------:R-:W-:Y:S01]  /*1600*/  SEL R26, R13.reuse, R26, !P2 ;  /* 0x0000001a0d1a7207 */ /* 0x040fe20005000000 */
[----:B------:R-:W-:Y:S01]  /*1610*/  @!P6 IMAD.MOV R36, RZ, RZ, -R36 ;  /* 0x000000ffff24e224 */ /* 0x000fe200078e0a24 */
[----:B------:R-:W-:Y:S01]  /*1620*/  SHF.R.S32.HI R69, RZ, 0x1f, R6 ;  /* 0x0000001fff457819 */ /* 0x000fe20000011406 */
[----:B------:R-:W-:Y:S01]  /*1630*/  IMAD R10, R10, UR4, RZ ;  /* 0x000000040a0a7c24 */ /* 0x000fe2000f8e02ff */
[----:B------:R-:W-:Y:S01]  /*1640*/  IADD3 R113, P4, R6, UR14, RZ ;  /* 0x0000000e06717c10 */ /* 0x000fe2000ff9e0ff */
[----:B------:R-:W-:Y:S01]  /*1650*/  IMAD R26, R26, UR4, RZ ;  /* 0x000000041a1a7c24 */ /* 0x000fe2000f8e02ff */
[----:B------:R-:W0:Y:S01]  /*1660*/  LDC R6, c[0x0][0x238] ;  /* 0x00008e00ff067b82 */ /* 0x000e220000000800 */
[C---:B------:R-:W-:Y:S01]  /*1670*/  SEL R8, R13.reuse, R8, !P2 ;  /* 0x000000080d087207 */ /* 0x040fe20005000000 */
[----:B------:R-:W-:Y:S01]  /*1680*/  UIADD3 UR5, UR8, 0x800, URZ ;  /* 0x0000080008057890 */ /* 0x000fe2000fffe03f */
[----:B------:R-:W-:-:S02]  /*1690*/  SEL R24, R13, R24, !P2 ;  /* 0x000000180d187207 */ /* 0x000fc40005000000 */
[----:B------:R-:W-:Y:S02]  /*16a0*/  CS2R R40, SRZ ;  /* 0x0000000000287805 */ /* 0x000fe4000001ff00 */
[----:B------:R-:W-:Y:S01]  /*16b0*/  SHF.R.S32.HI R103, RZ, 0x1f, R14 ;  /* 0x0000001fff677819 */ /* 0x000fe2000001140e */
[----:B------:R-:W-:Y:S01]  /*16c0*/  IMAD R8, R8, UR4, RZ ;  /* 0x0000000408087c24 */ /* 0x000fe2000f8e02ff */
[----:B------:R-:W-:Y:S01]  /*16d0*/  IADD3 R79, P1, R14, UR14, RZ ;  /* 0x0000000e0e4f7c10 */ /* 0x000fe2000ff3e0ff */
[----:B------:R-:W-:Y:S01]  /*16e0*/  IMAD R24, R24, UR4, RZ ;  /* 0x0000000418187c24 */ /* 0x000fe2000f8e02ff */
[----:B------:R-:W-:Y:S01]  /*16f0*/  LOP3.LUT R5, R5, 0x760, RZ, 0xc0, !PT ;  /* 0x0000076005057812 */ /* 0x000fe200078ec0ff */
[----:B------:R-:W-:Y:S01]  /*1700*/  USHF.R.U32.HI UR5, URZ, 0x4, UR5 ;  /* 0x000000043f057899 */ /* 0x000fe20008011605 */
[----:B------:R-:W-:Y:S02]  /*1710*/  SEL R16, R13, R16, !P2 ;  /* 0x000000100d107207 */ /* 0x000fe40005000000 */
[----:B------:R-:W-:-:S02]  /*1720*/  CS2R R42, SRZ ;  /* 0x00000000002a7805 */ /* 0x000fc4000001ff00 */
[C---:B------:R-:W-:Y:S02]  /*1730*/  SEL R20, R13.reuse, R20, !P2 ;  /* 0x000000140d147207 */ /* 0x040fe40005000000 */
[C---:B------:R-:W-:Y:S01]  /*1740*/  SEL R22, R13.reuse, R22, !P2 ;  /* 0x000000160d167207 */ /* 0x040fe20005000000 */
[----:B------:R-:W-:Y:S01]  /*1750*/  IMAD R16, R16, UR4, RZ ;  /* 0x0000000410107c24 */ /* 0x000fe2000f8e02ff */
        /* <DEDUP_REMOVED lines=10> */
[----:B------:R-:W-:Y:S01]  /*1800*/  SEL R13, R13, R36, !P2 ;  /* 0x000000240d0d7207 */ /* 0x000fe20005000000 */
[----:B------:R-:W-:Y:S01]  /*1810*/  IMAD R32, R32, UR4, RZ ;  /* 0x0000000420207c24 */ /* 0x000fe2000f8e02ff */
[----:B------:R-:W-:Y:S01]  /*1820*/  SHF.R.S32.HI R99, RZ, 0x1f, R10 ;  /* 0x0000001fff637819 */ /* 0x000fe2000001140a */
[----:B------:R-:W-:Y:S01]  /*1830*/  IMAD R34, R34, UR4, RZ ;  /* 0x0000000422227c24 */ /* 0x000fe2000f8e02ff */
[----:B------:R-:W-:Y:S01]  /*1840*/  IADD3 R77, P2, R10, UR14, RZ ;  /* 0x0000000e0a4d7c10 */ /* 0x000fe2000ff5e0ff */
[----:B------:R-:W-:Y:S01]  /*1850*/  IMAD R13, R13, UR4, RZ ;  /* 0x000000040d0d7c24 */ /* 0x000fe2000f8e02ff */
[----:B------:R-:W-:Y:S01]  /*1860*/  IADD3.X R103, R103, UR15, RZ, P1, !PT ;  /* 0x0000000f67677c10 */ /* 0x000fe20008ffe4ff */
[----:B------:R-:W-:Y:S01]  /*1870*/  USHF.R.U32.HI UR4, URZ, 0x4, UR8 ;  /* 0x000000043f047899 */ /* 0x000fe20008011608 */
[----:B------:R-:W-:Y:S01]  /*1880*/  SHF.R.S32.HI R68, RZ, 0x1f, R26 ;  /* 0x0000001fff447819 */ /* 0x000fe2000001141a */
[-C--:B0-----:R-:W-:Y:S01]  /*1890*/  IMAD R23, R23, R6.reuse, RZ ;  /* 0x0000000617177224 */ /* 0x081fe200078e02ff */
[----:B------:R-:W-:Y:S01]  /*18a0*/  IADD3 R105, P1, R26, UR14, RZ ;  /* 0x0000000e1a697c10 */ /* 0x000fe2000ff3e0ff */
[-C--:B------:R-:W-:Y:S01]  /*18b0*/  IMAD R21, R21, R6.reuse, RZ ;  /* 0x0000000615157224 */ /* 0x080fe200078e02ff */
[----:B------:R-:W-:Y:S01]  /*18c0*/  LOP3.LUT R7, R5, 0x90, R38, 0xf8, !PT ;  /* 0x0000009005077812 */ /* 0x000fe200078ef826 */
[-C--:B------:R-:W-:Y:S01]  /*18d0*/  IMAD R19, R19, R6.reuse, RZ ;  /* 0x0000000613137224 */ /* 0x080fe200078e02ff */
[----:B------:R-:W-:Y:S01]  /*18e0*/  SHF.R.S32.HI R89, RZ, 0x1f, R8 ;  /* 0x0000001fff597819 */ /* 0x000fe20000011408 */
[-C--:B------:R-:W-:Y:S01]  /*18f0*/  IMAD R17, R17, R6.reuse, RZ ;  /* 0x0000000611117224 */ /* 0x080fe200078e02ff */
[----:B------:R-:W-:Y:S01]  /*1900*/  IADD3 R5, P3, R8, UR14, RZ ;  /* 0x0000000e08057c10 */ /* 0x000fe2000ff7e0ff */
[-C--:B------:R-:W-:Y:S01]  /*1910*/  IMAD R11, R11, R6.reuse, RZ ;  /* 0x000000060b0b7224 */ /* 0x080fe200078e02ff */
[----:B------:R-:W-:Y:S01]  /*1920*/  IADD3.X R99, R99, UR15, RZ, P2, !PT ;  /* 0x0000000f63637c10 */ /* 0x000fe200097fe4ff */
[----:B------:R-:W-:Y:S01]  /*1930*/  IMAD R9, R9, R6, RZ ;  /* 0x0000000609097224 */ /* 0x000fe200078e02ff */
[----:B------:R-:W-:Y:S01]  /*1940*/  SHF.R.S32.HI R64, RZ, 0x1f, R24 ;  /* 0x0000001fff407819 */ /* 0x000fe20000011418 */
[----:B------:R-:W-:Y:S01]  /*1950*/  IMAD.SHL.U32 R8, R6, 0x20, RZ ;  /* 0x0000002006087824 */ /* 0x000fe200078e00ff */
[----:B------:R-:W-:-:S02]  /*1960*/  IADD3 R101, P2, R24, UR14, RZ ;  /* 0x0000000e18657c10 */ /* 0x000fc4000ff5e0ff */
[----:B------:R-:W-:Y:S02]  /*1970*/  CS2R R24, SRZ ;  /* 0x0000000000187805 */ /* 0x000fe4000001ff00 */
[----:B------:R-:W-:Y:S02]  /*1980*/  IADD3.X R68, R68, UR15, RZ, P1, !PT ;  /* 0x0000000f44447c10 */ /* 0x000fe40008ffe4ff */
[----:B------:R-:W-:Y:S02]  /*1990*/  CS2R R26, SRZ ;  /* 0x00000000001a7805 */ /* 0x000fe4000001ff00 */
[----:B------:R-:W-:Y:S02]  /*19a0*/  IADD3 R73, P1, R15, UR10, RZ ;  /* 0x0000000a0f497c10 */ /* 0x000fe4000ff3e0ff */
[----:B------:R-:W-:Y:S02]  /*19b0*/  CS2R R36, SRZ ;  /* 0x0000000000247805 */ /* 0x000fe4000001ff00 */
[----:B------:R-:W-:-:S02]  /*19c0*/  IADD3.X R89, R89, UR15, RZ, P3, !PT ;  /* 0x0000000f59597c10 */ /* 0x000fc40009ffe4ff */
[----:B------:R-:W-:Y:S02]  /*19d0*/  CS2R R38, SRZ ;  /* 0x0000000000267805 */ /* 0x000fe4000001ff00 */
[----:B------:R-:W-:Y:S01]  /*19e0*/  SHF.R.S32.HI R107, RZ, 0x1f, R16 ;  /* 0x0000001fff6b7819 */ /* 0x000fe20000011410 */
[----:B------:R-:W-:Y:S01]  /*19f0*/  USGXT.U32 UR4, UR4, 0xe ;  /* 0x0000000e0404789a */ /* 0x000fe20008000000 */
[----:B------:R-:W-:Y:S01]  /*1a00*/  IADD3 R81, P0, R16, UR14, RZ ;  /* 0x0000000e10517c10 */ /* 0x000fe2000ff1e0ff */
[----:B------:R-:W-:Y:S01]  /*1a10*/  ULDC UR10, c[0x0][0x230] ;  /* 0x00008c00000a7ab9 */ /* 0x000fe20000000800 */
[----:B------:R-:W-:Y:S02]  /*1a20*/  SHF.R.S32.HI R115, RZ, 0x1f, R20 ;  /* 0x0000001fff737819 */ /* 0x000fe40000011414 */
[----:B------:R-:W-:Y:S02]  /*1a30*/  IADD3 R85, P6, R20, UR14, RZ ;  /* 0x0000000e14557c10 */ /* 0x000fe4000ffde0ff */
[----:B------:R-:W-:-:S02]  /*1a40*/  SHF.R.S32.HI R119, RZ, 0x1f, R22 ;  /* 0x0000001fff777819 */ /* 0x000fc40000011416 */
[----:B------:R-:W-:Y:S02]  /*1a50*/  IADD3 R87, P5, R22, UR14, RZ ;  /* 0x0000000e16577c10 */ /* 0x000fe4000ffbe0ff */
[----:B------:R-:W-:Y:S02]  /*1a60*/  SHF.R.S32.HI R123, RZ, 0x1f, R12 ;  /* 0x0000001fff7b7819 */ /* 0x000fe4000001140c */
[----:B------:R-:W-:Y:S02]  /*1a70*/  IADD3 R91, P3, R12, UR14, RZ ;  /* 0x0000000e0c5b7c10 */ /* 0x000fe4000ff7e0ff */
[----:B------:R-:W-:Y:S02]  /*1a80*/  IADD3.X R64, R64, UR15, RZ, P2, !PT ;  /* 0x0000000f40407c10 */ /* 0x000fe400097fe4ff */
[----:B------:R-:W-:Y:S02]  /*1a90*/  SHF.R.S32.HI R61, RZ, 0x1f, R13 ;  /* 0x0000001fff3d7819 */ /* 0x000fe4000001140d */
[----:B------:R-:W-:-:S02]  /*1aa0*/  IADD3 R66, P2, R13, UR14, RZ ;  /* 0x0000000e0d427c10 */ /* 0x000fc4000ff5e0ff */
[----:B------:R-:W-:Y:S01]  /*1ab0*/  LEA.HI.X.SX32 R59, R15, UR11, 0x1, P1 ;  /* 0x0000000b0f3b7c11 */ /* 0x000fe200088f0eff */
[----:B------:R-:W-:Y:S01]  /*1ac0*/  USHF.L.U32 UR11, UR6, 0x5, URZ ;  /* 0x00000005060b7899 */ /* 0x000fe2000800063f */
[----:B------:R-:W-:Y:S01]  /*1ad0*/  LEA.HI R22, R0, 0xe, RZ, 0x1a ;  /* 0x0000000e00167811 */ /* 0x000fe200078fd0ff */
[----:B------:R-:W-:Y:S01]  /*1ae0*/  USGXT.U32 UR6, UR5, 0xe ;  /* 0x0000000e0506789a */ /* 0x000fe20008000000 */
[C---:B------:R-:W-:Y:S02]  /*1af0*/  LOP3.LUT R20, R62.reuse, 0x1a, RZ, 0xfc, !PT ;  /* 0x0000001a3e147812 */ /* 0x040fe400078efcff */
[----:B------:R-:W-:Y:S01]  /*1b00*/  LOP3.LUT R18, R62, 0x16, RZ, 0xfc, !PT ;  /* 0x000000163e127812 */ /* 0x000fe200078efcff */
[-C--:B------:R-:W-:Y:S01]  /*1b10*/  IMAD R22, R22, R6.reuse, RZ ;  /* 0x0000000616167224 */ /* 0x080fe200078e02ff */
[----:B------:R-:W-:Y:S01]  /*1b20*/  LOP3.LUT R16, R62, 0x12, RZ, 0xfc, !PT ;  /* 0x000000123e107812 */ /* 0x000fe200078efcff */
[-C--:B------:R-:W-:Y:S01]  /*1b30*/  IMAD R20, R20, R6.reuse, RZ ;  /* 0x0000000614147224 */ /* 0x080fe200078e02ff */
[----:B------:R-:W-:Y:S01]  /*1b40*/  LOP3.LUT R15, R62, 0x10, RZ, 0xfc, !PT ;  /* 0x000000103e0f7812 */ /* 0x000fe200078efcff */
[-C--:B------:R-:W-:Y:S01]  /*1b50*/  IMAD R18, R18, R6.reuse, RZ ;  /* 0x0000000612127224 */ /* 0x080fe200078e02ff */
[----:B------:R-:W-:Y:S01]  /*1b60*/  LOP3.LUT R14, R62, 0xc, RZ, 0xfc, !PT ;  /* 0x0000000c3e0e7812 */ /* 0x000fe200078efcff */
[-C--:B------:R-:W-:Y:S01]  /*1b70*/  IMAD R16, R16, R6.reuse, RZ ;  /* 0x0000000610107224 */ /* 0x080fe200078e02ff */
[C---:B------:R-:W-:Y:S01]  /*1b80*/  LOP3.LUT R13, R62.reuse, 0xa, RZ, 0xfc, !PT ;  /* 0x0000000a3e0d7812 */ /* 0x040fe200078efcff */
[-C--:B------:R-:W-:Y:S01]  /*1b90*/  IMAD R15, R15, R6.reuse, RZ ;  /* 0x000000060f0f7224 */ /* 0x080fe200078e02ff */
[----:B------:R-:W-:Y:S01]  /*1ba0*/  LOP3.LUT R12, R62, 0x8, RZ, 0xfc, !PT ;  /* 0x000000083e0c7812 */ /* 0x000fe200078efcff */
[-C--:B------:R-:W-:Y:S01]  /*1bb0*/  IMAD R14, R14, R6.reuse, RZ ;  /* 0x000000060e0e7224 */ /* 0x080fe200078e02ff */
[----:B------:R-:W-:Y:S01]  /*1bc0*/  LOP3.LUT R10, R62, 0x4, RZ, 0xfc, !PT ;  /* 0x000000043e0a7812 */ /* 0x000fe200078efcff */
[-C--:B------:R-:W-:Y:S01]  /*1bd0*/  IMAD R13, R13, R6.reuse, RZ ;  /* 0x000000060d0d7224 */ /* 0x080fe200078e02ff */
[----:B------:R-:W-:Y:S01]  /*1be0*/  IADD3.X R107, R107, UR15, RZ, P0, !PT ;  /* 0x0000000f6b6b7c10 */ /* 0x000fe200087fe4ff */
[-C--:B------:R-:W-:Y:S01]  /*1bf0*/  IMAD R12, R12, R6.reuse, RZ ;  /* 0x000000060c0c7224 */ /* 0x080fe200078e02ff */
[----:B------:R-:W-:Y:S01]  /*1c00*/  IADD3.X R115, R115, UR15, RZ, P6, !PT ;  /* 0x0000000f73737c10 */ /* 0x000fe2000b7fe4ff */
[-C--:B------:R-:W-:Y:S01]  /*1c10*/  IMAD R10, R10, R6.reuse, RZ ;  /* 0x000000060a0a7224 */ /* 0x080fe200078e02ff */
[----:B------:R-:W-:Y:S01]  /*1c20*/  IADD3.X R119, R119, UR15, RZ, P5, !PT ;  /* 0x0000000f77777c10 */ /* 0x000fe2000affe4ff */
[----:B------:R-:W-:Y:S01]  /*1c30*/  IMAD R6, R62, R6, RZ ;  /* 0x000000063e067224 */ /* 0x000fe200078e02ff */
[----:B------:R-:W-:-:S02]  /*1c40*/  IADD3.X R123, R123, UR15, RZ, P3, !PT ;  /* 0x0000000f7b7b7c10 */ /* 0x000fc40009ffe4ff */
[----:B------:R-:W-:Y:S02]  /*1c50*/  SHF.R.S32.HI R71, RZ, 0x1f, R28 ;  /* 0x0000001fff477819 */ /* 0x000fe4000001141c */
[----:B------:R-:W-:Y:S02]  /*1c60*/  IADD3 R109, P0, R28, UR14, RZ ;  /* 0x0000000e1c6d7c10 */ /* 0x000fe4000ff1e0ff */
[----:B------:R-:W-:Y:S02]  /*1c70*/  CS2R R28, SRZ ;  /* 0x00000000001c7805 */ /* 0x000fe4000001ff00 */
[----:B------:R-:W-:Y:S02]  /*1c80*/  SHF.R.S32.HI R67, RZ, 0x1f, R30 ;  /* 0x0000001fff437819 */ /* 0x000fe4000001141e */
[----:B------:R-:W-:Y:S02]  /*1c90*/  IADD3 R117, P6, R30, UR14, RZ ;  /* 0x0000000e1e757c10 */ /* 0x000fe4000ffde0ff */
[----:B------:R-:W-:-:S02]  /*1ca0*/  CS2R R30, SRZ ;  /* 0x00000000001e7805 */ /* 0x000fc4000001ff00 */
[----:B------:R-:W-:Y:S02]  /*1cb0*/  SHF.R.S32.HI R65, RZ, 0x1f, R32 ;  /* 0x0000001fff417819 */ /* 0x000fe40000011420 */
[----:B------:R-:W-:Y:S02]  /*1cc0*/  IADD3 R121, P5, R32, UR14, RZ ;  /* 0x0000000e20797c10 */ /* 0x000fe4000ffbe0ff */
[----:B------:R-:W-:Y:S02]  /*1cd0*/  CS2R R32, SRZ ;  /* 0x0000000000207805 */ /* 0x000fe4000001ff00 */
[----:B------:R-:W-:Y:S02]  /*1ce0*/  SHF.R.S32.HI R63, RZ, 0x1f, R34 ;  /* 0x0000001fff3f7819 */ /* 0x000fe40000011422 */
[----:B------:R-:W-:Y:S02]  /*1cf0*/  IADD3 R125, P3, R34, UR14, RZ ;  /* 0x0000000e227d7c10 */ /* 0x000fe4000ff7e0ff */
[----:B------:R-:W-:-:S02]  /*1d00*/  CS2R R34, SRZ ;  /* 0x0000000000227805 */ /* 0x000fc4000001ff00 */
[----:B------:R-:W-:Y:S02]  /*1d10*/  LOP3.LUT R7, R7, R62, RZ, 0xfc, !PT ;  /* 0x0000003e07077212 */ /* 0x000fe400078efcff */
[----:B------:R-:W-:Y:S02]  /*1d20*/  IADD3.X R71, R71, UR15, RZ, P0, !PT ;  /* 0x0000000f47477c10 */ /* 0x000fe400087fe4ff */
[----:B------:R-:W-:Y:S02]  /*1d30*/  IADD3.X R69, R69, UR15, RZ, P4, !PT ;  /* 0x0000000f45457c10 */ /* 0x000fe4000a7fe4ff */
[----:B------:R-:W-:Y:S02]  /*1d40*/  IADD3.X R67, R67, UR15, RZ, P6, !PT ;  /* 0x0000000f43437c10 */ /* 0x000fe4000b7fe4ff */
[----:B------:R-:W-:Y:S02]  /*1d50*/  IADD3.X R65, R65, UR15, RZ, P5, !PT ;  /* 0x0000000f41417c10 */ /* 0x000fe4000affe4ff */
[----:B------:R-:W-:-:S02]  /*1d60*/  IADD3.X R63, R63, UR15, RZ, P3, !PT ;  /* 0x0000000f3f3f7c10 */ /* 0x000fc40009ffe4ff */
[----:B------:R-:W-:Y:S02]  /*1d70*/  IADD3.X R61, R61, UR15, RZ, P2, !PT ;  /* 0x0000000f3d3d7c10 */ /* 0x000fe400097fe4ff */
[----:B------:R-:W-:Y:S02]  /*1d80*/  SHF.R.S32.HI R4, RZ, 0x1f, R56 ;  /* 0x0000001fff047819 */ /* 0x000fe40000011438 */
[----:B------:R-:W-:-:S07]  /*1d90*/  LOP3.LUT R3, R7, 0x10, RZ, 0x3c, !PT ;  /* 0x0000001007037812 */ /* 0x000fce00078e3cff */
.L_x_1:
[----:B------:R-:W-:Y:S02]  /*1da0*/  ISETP.GE.AND P0, PT, R62, UR10, PT ;  /* 0x0000000a3e007c0c */ /* 0x000fe4000bf06270 */
[----:B------:R-:W-:Y:S02]  /*1db0*/  IADD3 R94, P1, R6, R73, RZ ;  /* 0x00000049065e7210 */ /* 0x000fe40007f3e0ff */
[----:B------:R-:W-:Y:S02]  /*1dc0*/  LOP3.LUT R70, R62, 0x2, RZ, 0xfc, !PT ;  /* 0x000000023e467812 */ /* 0x000fe400078efcff */
[----:B------:R-:W-:Y:S02]  /*1dd0*/  PRMT R112, RZ, 0x7610, R112 ;  /* 0x00007610ff707816 */ /* 0x000fe40000000070 */
[----:B------:R-:W-:Y:S02]  /*1de0*/  LEA.HI.X.SX32 R95, R6, R59, 0x1, P1 ;  /* 0x0000003b065f7211 */ /* 0x000fe400008f0eff */
[----:B------:R-:W-:-:S02]  /*1df0*/  ISETP.GE.AND P1, PT, R70, UR10, PT ;  /* 0x0000000a46007c0c */ /* 0x000fc4000bf26270 */
[----:B------:R-:W-:Y:S01]  /*1e00*/  LOP3.LUT R70, R62, 0x4, RZ, 0xfc, !PT ;  /* 0x000000043e467812 */ /* 0x000fe200078efcff */
[----:B------:R0:W2:Y:S01]  /*1e10*/  @!P0 LDG.E.U8 R112, desc[UR12][R94.64] ;  /* 0x0000000c5e708981 */ /* 0x0000a2000c1e1100 */
[C---:B------:R-:W-:Y:S02]  /*1e20*/  IADD3 R96, P0, R9.reuse, R73, RZ ;  /* 0x0000004909607210 */ /* 0x040fe40007f1e0ff */
[----:B------:R-:W-:Y:S02]  /*1e30*/  ISETP.GE.AND P2, PT, R70, UR10, PT ;  /* 0x0000000a46007c0c */ /* 0x000fe4000bf46270 */
[----:B------:R-:W-:Y:S02]  /*1e40*/  PRMT R114, RZ, 0x7610, R114 ;  /* 0x00007610ff727816 */ /* 0x000fe40000000072 */
[----:B------:R-:W-:Y:S02]  /*1e50*/  LEA.HI.X.SX32 R97, R9, R59, 0x1, P0 ;  /* 0x0000003b09617211 */ /* 0x000fe400000f0eff */
[----:B------:R-:W-:-:S02]  /*1e60*/  IADD3 R92, P0, R10, R73, RZ ;  /* 0x000000490a5c7210 */ /* 0x000fc40007f1e0ff */
[----:B------:R-:W-:Y:S01]  /*1e70*/  LOP3.LUT R70, R62, 0x6, RZ, 0xfc, !PT ;  /* 0x000000063e467812 */ /* 0x000fe200078efcff */
[----:B------:R1:W3:Y:S01]  /*1e80*/  @!P1 LDG.E.U8 R114, desc[UR12][R96.64] ;  /* 0x0000000c60729981 */ /* 0x0002e2000c1e1100 */
[----:B------:R-:W-:Y:S02]  /*1e90*/  PRMT R116, RZ, 0x7610, R116 ;  /* 0x00007610ff747816 */ /* 0x000fe40000000074 */
[----:B------:R-:W-:Y:S02]  /*1ea0*/  LEA.HI.X.SX32 R93, R10, R59, 0x1, P0 ;  /* 0x0000003b0a5d7211 */ /* 0x000fe400000f0eff */
[----:B------:R-:W-:Y:S02]  /*1eb0*/  ISETP.GE.AND P1, PT, R70, UR10, PT ;  /* 0x0000000a46007c0c */ /* 0x000fe4000bf26270 */
[----:B------:R-:W-:Y:S01]  /*1ec0*/  LOP3.LUT R70, R62, 0x8, RZ, 0xfc, !PT ;  /* 0x000000083e467812 */ /* 0x000fe200078efcff */
[----:B------:R4:W5:Y:S01]  /*1ed0*/  @!P2 LDG.E.U8 R116, desc[UR12][R92.64] ;  /* 0x0000000c5c74a981 */ /* 0x000962000c1e1100 */
[----:B0-----:R-:W-:-:S02]  /*1ee0*/  IADD3 R94, P0, R11, R73, RZ ;  /* 0x000000490b5e7210 */ /* 0x001fc40007f1e0ff */
[----:B------:R-:W-:Y:S02]  /*1ef0*/  ISETP.GE.AND P2, PT, R70, UR10, PT ;  /* 0x0000000a46007c0c */ /* 0x000fe4000bf46270 */
[----:B------:R-:W-:Y:S02]  /*1f00*/  LEA.HI.X.SX32 R95, R11, R59, 0x1, P0 ;  /* 0x0000003b0b5f7211 */ /* 0x000fe400000f0eff */
[C---:B-1----:R-:W-:Y:S02]  /*1f10*/  IADD3 R96, P0, R12.reuse, R73, RZ ;  /* 0x000000490c607210 */ /* 0x042fe40007f1e0ff */
[----:B------:R-:W-:Y:S02]  /*1f20*/  PRMT R124, RZ, 0x7610, R124 ;  /* 0x00007610ff7c7816 */ /* 0x000fe4000000007c */
[----:B------:R-:W-:Y:S02]  /*1f30*/  LEA.HI.X.SX32 R97, R12, R59, 0x1, P0 ;  /* 0x0000003b0c617211 */ /* 0x000fe400000f0eff */
[----:B------:R-:W-:-:S03]  /*1f40*/  PRMT R120, RZ, 0x7610, R120 ;  /* 0x00007610ff787816 */ /* 0x000fc60000000078 */
[----:B------:R-:W5:Y:S04]  /*1f50*/  @!P2 LDG.E.U8 R124, desc[UR12][R96.64] ;  /* 0x0000000c607ca981 */ /* 0x000f68000c1e1100 */
[----:B------:R0:W5:Y:S01]  /*1f60*/  @!P1 LDG.E.U8 R120, desc[UR12][R94.64] ;  /* 0x0000000c5e789981 */ /* 0x000162000c1e1100 */
[----:B------:R-:W-:-:S04]  /*1f70*/  LOP3.LUT R70, R62, 0xa, RZ, 0xfc, !PT ;  /* 0x0000000a3e467812 */ /* 0x000fc800078efcff */
[----:B------:R-:W-:Y:S02]  /*1f80*/  ISETP.GE.AND P1, PT, R70, UR10, PT ;  /* 0x0000000a46007c0c */ /* 0x000fe4000bf26270 */
[----:B------:R-:W-:Y:S02]  /*1f90*/  LOP3.LUT R70, R62, 0xc, RZ, 0xfc, !PT ;  /* 0x0000000c3e467812 */ /* 0x000fe400078efcff */
[C---:B----4-:R-:W-:Y:S02]  /*1fa0*/  IADD3 R92, P0, R13.reuse, R73, RZ ;  /* 0x000000490d5c7210 */ /* 0x050fe40007f1e0ff */
[----:B------:R-:W-:Y:S02]  /*1fb0*/  ISETP.GE.AND P2, PT, R70, UR10, PT ;  /* 0x0000000a46007c0c */ /* 0x000fe4000bf46270 */
[----:B------:R-:W-:Y:S02]  /*1fc0*/  LEA.HI.X.SX32 R93, R13, R59, 0x1, P0 ;  /* 0x0000003b0d5d7211 */ /* 0x000fe400000f0eff */
[----:B0-----:R-:W-:-:S02]  /*1fd0*/  IADD3 R94, P0, R14, R73, RZ ;  /* 0x000000490e5e7210 */ /* 0x001fc40007f1e0ff */
[----:B------:R-:W-:Y:S02]  /*1fe0*/  LEA.HI R70, R0, 0xe, RZ, 0x1a ;  /* 0x0000000e00467811 */ /* 0x000fe400078fd0ff */
[----:B------:R-:W-:Y:S02]  /*1ff0*/  PRMT R122, RZ, 0x7610, R122 ;  /* 0x00007610ff7a7816 */ /* 0x000fe4000000007a */
[----:B------:R-:W-:Y:S02]  /*2000*/  PRMT R118, RZ, 0x7610, R118 ;  /* 0x00007610ff767816 */ /* 0x000fe40000000076 */
[----:B------:R-:W-:Y:S02]  /*2010*/  LEA.HI.X.SX32 R95, R14, R59, 0x1, P0 ;  /* 0x0000003b0e5f7211 */ /* 0x000fe400000f0eff */
[----:B------:R-:W-:Y:S01]  /*2020*/  LOP3.LUT R74, R62, 0x12, RZ, 0xfc, !PT ;  /* 0x000000123e4a7812 */ /* 0x000fe200078efcff */
[----:B------:R0:W4:Y:S01]  /*2030*/  @!P1 LDG.E.U8 R122, desc[UR12][R92.64] ;  /* 0x0000000c5c7a9981 */ /* 0x000122000c1e1100 */
[----:B------:R-:W-:-:S02]  /*2040*/  ISETP.GE.AND P0, PT, R70, UR10, PT ;  /* 0x0000000a46007c0c */ /* 0x000fc4000bf06270 */
[C---:B------:R-:W-:Y:S01]  /*2050*/  LOP3.LUT R72, R62.reuse, 0x10, RZ, 0xfc, !PT ;  /* 0x000000103e487812 */ /* 0x040fe200078efcff */
[----:B------:R1:W4:Y:S01]  /*2060*/  @!P2 LDG.E.U8 R118, desc[UR12][R94.64] ;  /* 0x0000000c5e76a981 */ /* 0x000322000c1e1100 */
[----:B------:R-:W-:Y:S02]  /*2070*/  LOP3.LUT R70, R62, 0x14, RZ, 0xfc, !PT ;  /* 0x000000143e467812 */ /* 0x000fe400078efcff */
[----:B------:R-:W-:Y:S02]  /*2080*/  ISETP.GE.AND P5, PT, R74, UR10, PT ;  /* 0x0000000a4a007c0c */ /* 0x000fe4000bfa6270 */
[----:B------:R-:W-:Y:S02]  /*2090*/  ISETP.GE.AND P1, PT, R72, UR10, PT ;  /* 0x0000000a48007c0c */ /* 0x000fe4000bf26270 */
[----:B0-----:R-:W-:Y:S02]  /*20a0*/  IADD3 R92, P2, R22, R73, RZ ;  /* 0x00000049165c7210 */ /* 0x001fe40007f5e0ff */
[----:B------:R-:W-:-:S02]  /*20b0*/  LOP3.LUT R74, R62, 0x18, RZ, 0xfc, !PT ;  /* 0x000000183e4a7812 */ /* 0x000fc400078efcff */
[----:B-1----:R-:W-:Y:S02]  /*20c0*/  IADD3 R94, P6, R15, R73, RZ ;  /* 0x000000490f5e7210 */ /* 0x002fe40007fde0ff */
[----:B------:R-:W-:Y:S02]  /*20d0*/  ISETP.GE.AND P3, PT, R70, UR10, PT ;  /* 0x0000000a46007c0c */ /* 0x000fe4000bf66270 */
[----:B------:R-:W-:Y:S02]  /*20e0*/  LOP3.LUT R72, R62, 0x16, RZ, 0xfc, !PT ;  /* 0x000000163e487812 */ /* 0x000fe400078efcff */
[----:B------:R-:W-:Y:S02]  /*20f0*/  PRMT R70, RZ, 0x7610, R70 ;  /* 0x00007610ff467816 */ /* 0x000fe40000000046 */
[----:B------:R-:W-:Y:S02]  /*2100*/  LEA.HI.X.SX32 R93, R22, R59, 0x1, P2 ;  /* 0x0000003b165d7211 */ /* 0x000fe400010f0eff */
[----:B------:R-:W-:-:S02]  /*2110*/  ISETP.GE.AND P2, PT, R74, UR10, PT ;  /* 0x0000000a4a007c0c */ /* 0x000fc4000bf46270 */
[----:B------:R-:W-:Y:S01]  /*2120*/  LEA.HI.X.SX32 R95, R15, R59, 0x1, P6 ;  /* 0x0000003b0f5f7211 */ /* 0x000fe200030f0eff */
[----:B------:R0:W4:Y:S01]  /*2130*/  @!P0 LDG.E.U8 R70, desc[UR12][R92.64] ;  /* 0x0000000c5c468981 */ /* 0x000122000c1e1100 */
[----:B------:R-:W-:Y:S02]  /*2140*/  LOP3.LUT R74, R62, 0x1a, RZ, 0xfc, !PT ;  /* 0x0000001a3e4a7812 */ /* 0x000fe400078efcff */
[----:B------:R-:W-:Y:S02]  /*2150*/  IADD3 R96, P6, R16, R73, RZ ;  /* 0x0000004910607210 */ /* 0x000fe40007fde0ff */
[----:B------:R-:W-:Y:S02]  /*2160*/  ISETP.GE.AND P4, PT, R72, UR10, PT ;  /* 0x0000000a48007c0c */ /* 0x000fe4000bf86270 */
[----:B------:R-:W-:Y:S02]  /*2170*/  PRMT R72, RZ, 0x7610, R72 ;  /* 0x00007610ff487816 */ /* 0x000fe40000000048 */
[----:B------:R-:W-:-:S02]  /*2180*/  ISETP.GE.AND P0, PT, R74, UR10, PT ;  /* 0x0000000a4a007c0c */ /* 0x000fc4000bf06270 */
[----:B------:R-:W-:Y:S02]  /*2190*/  LEA.HI.X.SX32 R97, R16, R59, 0x1, P6 ;  /* 0x0000003b10617211 */ /* 0x000fe400030f0eff */
[----:B------:R-:W-:Y:S01]  /*21a0*/  LOP3.LUT R74, R62, 0x1c, RZ, 0xfc, !PT ;  /* 0x0000001c3e4a7812 */ /* 0x000fe200078efcff */
[----:B------:R1:W4:Y:S01]  /*21b0*/  @!P1 LDG.E.U8 R72, desc[UR12][R94.64] ;  /* 0x0000000c5e489981 */ /* 0x000322000c1e1100 */
[C---:B0-----:R-:W-:Y:S02]  /*21c0*/  IADD3 R92, P6, R17.reuse, R73, RZ ;  /* 0x00000049115c7210 */ /* 0x041fe40007fde0ff */
[----:B------:R-:W-:Y:S02]  /*21d0*/  PRMT R76, RZ, 0x7610, R76 ;  /* 0x00007610ff4c7816 */ /* 0x000fe4000000004c */
[----:B------:R-:W-:Y:S02]  /*21e0*/  ISETP.GE.AND P1, PT, R74, UR10, PT ;  /* 0x0000000a4a007c0c */ /* 0x000fe4000bf26270 */
[----:B------:R-:W-:-:S02]  /*21f0*/  LEA.HI.X.SX32 R93, R17, R59, 0x1, P6 ;  /* 0x0000003b115d7211 */ /* 0x000fc400030f0eff */
[----:B------:R-:W-:Y:S02]  /*2200*/  PRMT R74, RZ, 0x7610, R74 ;  /* 0x00007610ff4a7816 */ /* 0x000fe4000000004a */
[----:B-1----:R-:W-:Y:S01]  /*2210*/  IADD3 R94, P6, R18, R73, RZ ;  /* 0x00000049125e7210 */ /* 0x002fe20007fde0ff */
[----:B------:R0:W4:Y:S01]  /*2220*/  @!P3 LDG.E.U8 R76, desc[UR12][R92.64] ;  /* 0x0000000c5c4cb981 */ /* 0x000122000c1e1100 */
[----:B------:R-:W-:Y:S02]  /*2230*/  LEA.HI R78, R0, 0x1e, RZ, 0x1a ;  /* 0x0000001e004e7811 */ /* 0x000fe400078fd0ff */
[----:B------:R-:W-:Y:S01]  /*2240*/  LEA.HI.X.SX32 R95, R18, R59, 0x1, P6 ;  /* 0x0000003b125f7211 */ /* 0x000fe200030f0eff */
[----:B------:R1:W4:Y:S01]  /*2250*/  @!P5 LDG.E.U8 R74, desc[UR12][R96.64] ;  /* 0x0000000c604ad981 */ /* 0x000322000c1e1100 */
[----:B------:R-:W-:Y:S02]  /*2260*/  ISETP.GE.AND P5, PT, R78, UR10, PT ;  /* 0x0000000a4e007c0c */ /* 0x000fe4000bfa6270 */
[----:B------:R-:W-:-:S02]  /*2270*/  PRMT R78, RZ, 0x7610, R78 ;  /* 0x00007610ff4e7816 */ /* 0x000fc4000000004e */
[CC--:B0-----:R-:W-:Y:S02]  /*2280*/  IADD3 R92, P3, R19.reuse, R73.reuse, RZ ;  /* 0x00000049135c7210 */ /* 0x0c1fe40007f7e0ff */
[----:B------:R-:W-:Y:S02]  /*2290*/  PRMT R80, RZ, 0x7610, R80 ;  /* 0x00007610ff507816 */ /* 0x000fe40000000050 */
[----:B------:R0:W4:Y:S01]  /*22a0*/  @!P4 LDG.E.U8 R78, desc[UR12][R94.64] ;  /* 0x0000000c5e4ec981 */ /* 0x000122000c1e1100 */
[C---:B-1----:R-:W-:Y:S02]  /*22b0*/  IADD3 R96, P6, R20.reuse, R73, RZ ;  /* 0x0000004914607210 */ /* 0x042fe40007fde0ff */
[-C--:B------:R-:W-:Y:S02]  /*22c0*/  LEA.HI.X.SX32 R93, R19, R59.reuse, 0x1, P3 ;  /* 0x0000003b135d7211 */ /* 0x080fe400018f0eff */
[----:B------:R-:W-:Y:S02]  /*22d0*/  PRMT R82, RZ, 0x7610, R82 ;  /* 0x00007610ff527816 */ /* 0x000fe40000000052 */
[----:B------:R-:W-:Y:S01]  /*22e0*/  LEA.HI.X.SX32 R97, R20, R59, 0x1, P6 ;  /* 0x0000003b14617211 */ /* 0x000fe200030f0eff */
[----:B------:R1:W4:Y:S01]  /*22f0*/  @!P2 LDG.E.U8 R80, desc[UR12][R92.64] ;  /* 0x0000000c5c50a981 */ /* 0x000322000c1e1100 */
[----:B------:R-:W-:-:S02]  /*2300*/  LOP3.LUT R86, R0, 0x1f, RZ, 0xc0, !PT ;  /* 0x0000001f00567812 */ /* 0x000fc400078ec0ff */
[-C--:B0-----:R-:W-:Y:S01]  /*2310*/  IADD3 R94, P3, R21, R73.reuse, RZ ;  /* 0x00000049155e7210 */ /* 0x081fe20007f7e0ff */
[----:B------:R-:W4:Y:S01]  /*2320*/  @!P0 LDG.E.U8 R82, desc[UR12][R96.64] ;  /* 0x0000000c60528981 */ /* 0x000f22000c1e1100 */
[----:B------:R-:W-:Y:S02]  /*2330*/  ISETP.GE.AND P0, PT, R86, UR10, PT ;  /* 0x0000000a56007c0c */ /* 0x000fe4000bf06270 */
[----:B------:R-:W-:Y:S02]  /*2340*/  PRMT R84, RZ, 0x7610, R84 ;  /* 0x00007610ff547816 */ /* 0x000fe40000000054 */
[----:B-1----:R-:W-:Y:S02]  /*2350*/  IADD3 R92, P2, R23, R73, RZ ;  /* 0x00000049175c7210 */ /* 0x002fe40007f5e0ff */
[----:B------:R-:W-:Y:S02]  /*2360*/  PRMT R86, RZ, 0x7610, R86 ;  /* 0x00007610ff567816 */ /* 0x000fe40000000056 */
[----:B------:R-:W-:-:S02]  /*2370*/  LEA.HI.X.SX32 R95, R21, R59, 0x1, P3 ;  /* 0x0000003b155f7211 */ /* 0x000fc400018f0eff */
[----:B------:R-:W-:-:S03]  /*2380*/  LEA.HI.X.SX32 R93, R23, R59, 0x1, P2 ;  /* 0x0000003b175d7211 */ /* 0x000fc600010f0eff */
[----:B------:R0:W4:Y:S01]  /*2390*/  @!P1 LDG.E.U8 R84, desc[UR12][R94.64] ;  /* 0x0000000c5e549981 */ /* 0x000122000c1e1100 */
[----:B------:R-:W-:-:S03]  /*23a0*/  IADD3 RZ, P1, R56, R113, RZ ;  /* 0x0000007138ff7210 */ /* 0x000fc60007f3e0ff */
[----:B------:R1:W4:Y:S01]  /*23b0*/  @!P5 LDG.E.U8 R86, desc[UR12][R92.64] ;  /* 0x0000000c5c56d981 */ /* 0x000322000c1e1100 */
[----:B------:R-:W-:Y:S01]  /*23c0*/  BAR.SYNC.DEFER_BLOCKING 0x0 ;  /* 0x0000000000007b1d */ /* 0x000fe20000010000 */
[----:B0-----:R-:W-:Y:S01]  /*23d0*/  IMAD.X R95, R4, 0x1, R69, P1 ;  /* 0x00000001045f7824 */ /* 0x001fe200008e0645 */
[----:B------:R-:W-:-:S05]  /*23e0*/  IADD3 RZ, P1, R56, R109, RZ ;  /* 0x0000006d38ff7210 */ /* 0x000fca0007f3e0ff */
[----:B------:R-:W-:Y:S01]  /*23f0*/  IMAD.X R97, R4, 0x1, R71, P1 ;  /* 0x0000000104617824 */ /* 0x000fe200008e0647 */
[C---:B------:R-:W-:Y:S01]  /*2400*/  IADD3 RZ, P1, R56.reuse, R105, RZ ;  /* 0x0000006938ff7210 */ /* 0x040fe20007f3e0ff */
[----:B------:R-:W-:Y:S01]  /*2410*/  IMAD.IADD R94, R56, 0x1, R113 ;  /* 0x00000001385e7824 */ /* 0x000fe200078e0271 */
[----:B------:R-:W-:-:S03]  /*2420*/  PRMT R88, RZ, 0x7610, R88 ;  /* 0x00007610ff587816 */ /* 0x000fc60000000058 */
[----:B-1----:R-:W-:Y:S01]  /*2430*/  IMAD.X R93, R4, 0x1, R68, P1 ;  /* 0x00000001045d7824 */ /* 0x002fe200008e0644 */
[C---:B------:R-:W-:Y:S01]  /*2440*/  IADD3 RZ, P1, R56.reuse, R101, RZ ;  /* 0x0000006538ff7210 */ /* 0x040fe20007f3e0ff */
[C---:B------:R-:W-:Y:S01]  /*2450*/  IMAD.IADD R96, R56.reuse, 0x1, R109 ;  /* 0x0000000138607824 */ /* 0x040fe200078e026d */
[----:B------:R-:W-:Y:S01]  /*2460*/  PRMT R90, RZ, 0x7610, R90 ;  /* 0x00007610ff5a7816 */ /* 0x000fe2000000005a */
[----:B------:R0:W4:Y:S01]  /*2470*/  @!P0 LDG.E.U8 R88, desc[UR12][R94.64] ;  /* 0x0000000c5e588981 */ /* 0x000122000c1e1100 */
[----:B------:R-:W-:Y:S01]  /*2480*/  PRMT R98, RZ, 0x7610, R98 ;  /* 0x00007610ff627816 */ /* 0x000fe20000000062 */
[----:B------:R-:W-:-:S03]  /*2490*/  IMAD.IADD R92, R56, 0x1, R105 ;  /* 0x00000001385c7824 */ /* 0x000fc600078e0269 */
[----:B------:R1:W4:Y:S01]  /*24a0*/  @!P0 LDG.E.U8 R90, desc[UR12][R96.64] ;  /* 0x0000000c605a8981 */ /* 0x000322000c1e1100 */
[----:B------:R-:W-:-:S03]  /*24b0*/  PRMT R100, RZ, 0x7610, R100 ;  /* 0x00007610ff647816 */ /* 0x000fc60000000064 */
[----:B------:R1:W4:Y:S01]  /*24c0*/  @!P0 LDG.E.U8 R98, desc[UR12][R92.64] ;  /* 0x0000000c5c628981 */ /* 0x000322000c1e1100 */
[----:B0-----:R-:W-:Y:S01]  /*24d0*/  IMAD.X R95, R4, 0x1, R64, P1 ;  /* 0x00000001045f7824 */ /* 0x001fe200008e0640 */
[----:B------:R-:W-:-:S05]  /*24e0*/  IADD3 RZ, P1, R56, R91, RZ ;  /* 0x0000005b38ff7210 */ /* 0x000fca0007f3e0ff */
[----:B-1----:R-:W-:Y:S01]  /*24f0*/  IMAD.X R97, R4, 0x1, R123, P1 ;  /* 0x0000000104617824 */ /* 0x002fe200008e067b */
[C---:B------:R-:W-:Y:S01]  /*2500*/  IADD3 RZ, P1, R56.reuse, R87, RZ ;  /* 0x0000005738ff7210 */ /* 0x040fe20007f3e0ff */
[----:B------:R-:W-:-:S04]  /*2510*/  IMAD.IADD R94, R56, 0x1, R101 ;  /* 0x00000001385e7824 */ /* 0x000fc800078e0265 */
[----:B------:R-:W-:Y:S01]  /*2520*/  IMAD.X R93, R4, 0x1, R119, P1 ;  /* 0x00000001045d7824 */ /* 0x000fe200008e0677 */
[C---:B------:R-:W-:Y:S01]  /*2530*/  IADD3 RZ, P1, R56.reuse, R85, RZ ;  /* 0x0000005538ff7210 */ /* 0x040fe20007f3e0ff */
[----:B------:R0:W4:Y:S01]  /*2540*/  @!P0 LDG.E.U8 R100, desc[UR12][R94.64] ;  /* 0x0000000c5e648981 */ /* 0x000122000c1e1100 */
[----:B------:R-:W-:Y:S01]  /*2550*/  PRMT R102, RZ, 0x7610, R102 ;  /* 0x00007610ff667816 */ /* 0x000fe20000000066 */
[C---:B------:R-:W-:Y:S01]  /*2560*/  IMAD.IADD R96, R56.reuse, 0x1, R91 ;  /* 0x0000000138607824 */ /* 0x040fe200078e025b */
[----:B------:R-:W-:Y:S01]  /*2570*/  PRMT R104, RZ, 0x7610, R104 ;  /* 0x00007610ff687816 */ /* 0x000fe20000000068 */
[----:B------:R-:W-:-:S03]  /*2580*/  IMAD.IADD R92, R56, 0x1, R87 ;  /* 0x00000001385c7824 */ /* 0x000fc600078e0257 */
[----:B------:R1:W4:Y:S01]  /*2590*/  @!P0 LDG.E.U8 R102, desc[UR12][R96.64] ;  /* 0x0000000c60668981 */ /* 0x000322000c1e1100 */
[----:B0-----:R-:W-:Y:S01]  /*25a0*/  IMAD.X R95, R4, 0x1, R115, P1 ;  /* 0x00000001045f7824 */ /* 0x001fe200008e0673 */
[----:B------:R-:W-:Y:S02]  /*25b0*/  IADD3 RZ, P1, R56, R83, RZ ;  /* 0x0000005338ff7210 */ /* 0x000fe40007f3e0ff */
[----:B------:R0:W4:Y:S03]  /*25c0*/  @!P0 LDG.E.U8 R104, desc[UR12][R92.64] ;  /* 0x0000000c5c688981 */ /* 0x000126000c1e1100 */
[----:B-1----:R-:W-:Y:S01]  /*25d0*/  IMAD.X R97, R4, 0x1, R111, P1 ;  /* 0x0000000104617824 */ /* 0x002fe200008e066f */
[C---:B------:R-:W-:Y:S01]  /*25e0*/  IADD3 RZ, P1, R56.reuse, R81, RZ ;  /* 0x0000005138ff7210 */ /* 0x040fe20007f3e0ff */
[----:B------:R-:W-:Y:S01]  /*25f0*/  IMAD.IADD R94, R56, 0x1, R85 ;  /* 0x00000001385e7824 */ /* 0x000fe200078e0255 */
[----:B------:R-:W-:-:S03]  /*2600*/  PRMT R106, RZ, 0x7610, R106 ;  /* 0x00007610ff6a7816 */ /* 0x000fc6000000006a */
[----:B0-----:R-:W-:Y:S01]  /*2610*/  IMAD.X R93, R4, 0x1, R107, P1 ;  /* 0x00000001045d7824 */ /* 0x001fe200008e066b */
[C---:B------:R-:W-:Y:S01]  /*2620*/  IADD3 RZ, P1, R56.reuse, R79, RZ ;  /* 0x0000004f38ff7210 */ /* 0x040fe20007f3e0ff */
[C---:B------:R-:W-:Y:S01]  /*2630*/  IMAD.IADD R96, R56.reuse, 0x1, R83 ;  /* 0x0000000138607824 */ /* 0x040fe200078e0253 */
[----:B------:R0:W4:Y:S01]  /*2640*/  @!P0 LDG.E.U8 R106, desc[UR12][R94.64] ;  /* 0x0000000c5e6a8981 */ /* 0x000122000c1e1100 */
[----:B------:R-:W-:Y:S01]  /*2650*/  PRMT R108, RZ, 0x7610, R108 ;  /* 0x00007610ff6c7816 */ /* 0x000fe2000000006c */
[----:B------:R-:W-:Y:S01]  /*2660*/  IMAD.IADD R92, R56, 0x1, R81 ;  /* 0x00000001385c7824 */ /* 0x000fe200078e0251 */
[----:B------:R-:W-:-:S04]  /*2670*/  PRMT R110, RZ, 0x7610, R110 ;  /* 0x00007610ff6e7816 */ /* 0x000fc8000000006e */
[----:B------:R1:W4:Y:S01]  /*2680*/  @!P0 LDG.E.U8 R108, desc[UR12][R96.64] ;  /* 0x0000000c606c8981 */ /* 0x000322000c1e1100 */
[----:B0-----:R-:W-:Y:S01]  /*2690*/  IMAD.X R95, R4, 0x1, R103, P1 ;  /* 0x00000001045f7824 */ /* 0x001fe200008e0667 */
[C---:B------:R-:W-:Y:S02]  /*26a0*/  IADD3 RZ, P1, R56.reuse, R77, RZ ;  /* 0x0000004d38ff7210 */ /* 0x040fe40007f3e0ff */
[----:B------:R0:W4:Y:S01]  /*26b0*/  @!P0 LDG.E.U8 R110, desc[UR12][R92.64] ;  /* 0x0000000c5c6e8981 */ /* 0x000122000c1e1100 */
[----:B------:R-:W-:Y:S02]  /*26c0*/  IMAD.IADD R94, R56, 0x1, R79 ;  /* 0x00000001385e7824 */ /* 0x000fe400078e024f */
[----:B-1----:R-:W-:Y:S01]  /*26d0*/  IMAD.X R97, R4, 0x1, R99, P1 ;  /* 0x0000000104617824 */ /* 0x002fe200008e0663 */
[C---:B0-----:R-:W-:Y:S01]  /*26e0*/  IADD3 R92, P1, R56.reuse, R117, RZ ;  /* 0x00000075385c7210 */ /* 0x041fe20007f3e0ff */
[----:B------:R-:W-:-:S04]  /*26f0*/  IMAD.IADD R96, R56, 0x1, R77 ;  /* 0x0000000138607824 */ /* 0x000fc800078e024d */
[----:B------:R-:W-:Y:S01]  /*2700*/  IMAD.X R93, R4, 0x1, R67, P1 ;  /* 0x00000001045d7824 */ /* 0x000fe200008e0643 */
[----:B--2---:R0:W-:Y:S02]  /*2710*/  STS.U8 [R7+UR8], R112 ;  /* 0x0000007007007988 */ /* 0x0041e40008000008 */
[----:B0-----:R-:W-:Y:S02]  /*2720*/  PRMT R112, RZ, 0x7610, R112 ;  /* 0x00007610ff707816 */ /* 0x001fe40000000070 */
[----:B---3--:R0:W-:Y:S04]  /*2730*/  STS.U8 [R7+UR8+0x2], R114 ;  /* 0x0000027207007988 */ /* 0x0081e80008000008 */
[----:B------:R1:W2:Y:S01]  /*2740*/  @!P0 LDG.E.U8 R112, desc[UR12][R94.64] ;  /* 0x0000000c5e708981 */ /* 0x0002a2000c1e1100 */
[----:B0-----:R-:W-:-:S02]  /*2750*/  PRMT R114, RZ, 0x7610, R114 ;  /* 0x00007610ff727816 */ /* 0x001fc40000000072 */
[----:B-1----:R-:W-:Y:S01]  /*2760*/  IADD3 R94, P1, R56, R121, RZ ;  /* 0x00000079385e7210 */ /* 0x002fe20007f3e0ff */
[----:B-----5:R0:W-:Y:S04]  /*2770*/  STS.U8 [R7+UR8+0x4], R116 ;  /* 0x0000047407007988 */ /* 0x0201e80008000008 */
[----:B------:R1:W3:Y:S01]  /*2780*/  @!P0 LDG.E.U8 R114, desc[UR12][R96.64] ;  /* 0x0000000c60728981 */ /* 0x0002e2000c1e1100 */
[----:B------:R-:W-:Y:S01]  /*2790*/  IMAD.X R95, R4, 0x1, R65, P1 ;  /* 0x00000001045f7824 */ /* 0x000fe200008e0641 */
[----:B0-----:R-:W-:Y:S02]  /*27a0*/  PRMT R116, RZ, 0x7610, R116 ;  /* 0x00007610ff747816 */ /* 0x001fe40000000074 */
[----:B-1----:R-:W-:-:S04]  /*27b0*/  IADD3 R96, P1, R56, R125, RZ ;  /* 0x0000007d38607210 */ /* 0x002fc80007f3e0ff */
[----:B------:R0:W5:Y:S01]  /*27c0*/  @!P0 LDG.E.U8 R116, desc[UR12][R92.64] ;  /* 0x0000000c5c748981 */ /* 0x000162000c1e1100 */
[----:B------:R-:W-:-:S03]  /*27d0*/  IMAD.X R97, R4, 0x1, R63, P1 ;  /* 0x0000000104617824 */ /* 0x000fc600008e063f */
[----:B------:R1:W-:Y:S01]  /*27e0*/  STS.U8 [R7+UR8+0x8], R124 ;  /* 0x0000087c07007988 */ /* 0x0003e20008000008 */
[----:B0-----:R-:W-:-:S03]  /*27f0*/  IADD3 R92, P1, R56, R66, RZ ;  /* 0x00000042385c7210 */ /* 0x001fc60007f3e0ff */
[----:B------:R0:W-:Y:S01]  /*2800*/  STS.U8 [R7+UR8+0x6], R120 ;  /* 0x0000067807007988 */ /* 0x0001e20008000008 */
[----:B-1----:R-:W-:Y:S01]  /*2810*/  PRMT R124, RZ, 0x7610, R124 ;  /* 0x00007610ff7c7816 */ /* 0x002fe2000000007c */
[----:B------:R-:W-:Y:S01]  /*2820*/  IMAD.X R93, R4, 0x1, R61, P1 ;  /* 0x00000001045d7824 */ /* 0x000fe200008e063d */
[----:B------:R-:W-:-:S04]  /*2830*/  IADD3 RZ, P1, R56, R5, RZ ;  /* 0x0000000538ff7210 */ /* 0x000fc80007f3e0ff */
[----:B------:R1:W2:Y:S01]  /*2840*/  @!P0 LDG.E.U8 R124, desc[UR12][R96.64] ;  /* 0x0000000c607c8981 */ /* 0x0002a2000c1e1100 */
[----:B0-----:R-:W-:-:S06]  /*2850*/  PRMT R120, RZ, 0x7610, R120 ;  /* 0x00007610ff787816 */ /* 0x001fcc0000000078 */
[----:B------:R0:W5:Y:S01]  /*2860*/  @!P0 LDG.E.U8 R120, desc[UR12][R94.64] ;  /* 0x0000000c5e788981 */ /* 0x000162000c1e1100 */
[----:B-1----:R-:W-:Y:S02]  /*2870*/  PRMT R97, RZ, 0x7610, R97 ;  /* 0x00007610ff617816 */ /* 0x002fe40000000061 */
[----:B------:R-:W-:-:S04]  /*2880*/  PRMT R96, RZ, 0x7610, R96 ;  /* 0x00007610ff607816 */ /* 0x000fc80000000060 */
[----:B------:R-:W2:Y:S01]  /*2890*/  @!P0 LDG.E.U8 R97, desc[UR12][R92.64] ;  /* 0x0000000c5c618981 */ /* 0x000ea2000c1e1100 */
[----:B0-----:R-:W-:Y:S02]  /*28a0*/  IMAD.IADD R94, R56, 0x1, R5 ;  /* 0x00000001385e7824 */ /* 0x001fe400078e0205 */
[----:B------:R-:W-:-:S05]  /*28b0*/  IMAD.X R95, R4, 0x1, R89, P1 ;  /* 0x00000001045f7824 */ /* 0x000fca00008e0659 */
[----:B------:R-:W2:Y:S04]  /*28c0*/  @!P0 LDG.E.U8 R96, desc[UR12][R94.64] ;  /* 0x0000000c5e608981 */ /* 0x000ea8000c1e1100 */
[----:B----4-:R0:W-:Y:S04]  /*28d0*/  STS.U8 [R7+UR8+0xa], R122 ;  /* 0x00000a7a07007988 */ /* 0x0101e80008000008 */
[----:B------:R0:W-:Y:S04]  /*28e0*/  STS.U8 [R7+UR8+0xc], R118 ;  /* 0x00000c7607007988 */ /* 0x0001e80008000008 */
[----:B------:R0:W-:Y:S04]  /*28f0*/  STS.U8 [R7+UR8+0xe], R70 ;  /* 0x00000e4607007988 */ /* 0x0001e80008000008 */
[----:B------:R0:W-:Y:S04]  /*2900*/  STS.U8 [R3+UR8], R72 ;  /* 0x0000004803007988 */ /* 0x0001e80008000008 */
[----:B------:R0:W-:Y:S04]  /*2910*/  STS.U8 [R3+UR8+0x4], R76 ;  /* 0x0000044c03007988 */ /* 0x0001e80008000008 */
        /* <DEDUP_REMOVED lines=10> */
[----:B------:R0:W-:Y:S01]  /*29c0*/  STS.U8 [R60+UR8+0xe00], R110 ;  /* 0x000e006e3c007988 */ /* 0x0001e20008000008 */
[----:B------:R-:W-:Y:S01]  /*29d0*/  UMOV UR5, 0xc0000010 ;  /* 0xc000001000057882 */ /* 0x000fe20000000000 */
[----:B------:R-:W-:-:S02]  /*29e0*/  UMOV UR7, 0xc0000010 ;  /* 0xc000001000077882 */ /* 0x000fc40000000000 */
[----:B---3--:R0:W-:Y:S04]  /*29f0*/  STS.U8 [R60+UR8+0xf00], R114 ;  /* 0x000f00723c007988 */ /* 0x0081e80008000008 */
[----:B-----5:R0:W-:Y:S04]  /*2a00*/  STS.U8 [R60+UR8+0x900], R120 ;  /* 0x000900783c007988 */ /* 0x0201e80008000008 */
[----:B--2---:R0:W-:Y:S04]  /*2a10*/  STS.U8 [R60+UR8+0x800], R97 ;  /* 0x000800613c007988 */ /* 0x0041e80008000008 */
        /* <DEDUP_REMOVED lines=8> */
[----:B------:R1:W-:Y:S06]  /*2aa0*/  MEMBAR.ALL.CTA ;  /* 0x0000000000007992 */ /* 0x0003ec0000008000 */
[----:B-1----:R-:W1:Y:S02]  /*2ab0*/  FENCE.VIEW.ASYNC.S ;  /* 0x00000000000073c6 */ /* 0x002e640000000000 */
[----:B-1----:R-:W-:Y:S06]  /*2ac0*/  BAR.SYNC.DEFER_BLOCKING 0x0 ;  /* 0x0000000000007b1d */ /* 0x002fec0000010000 */
[----:B------:R-:W-:-:S06]  /*2ad0*/  WARPGROUP.ARRIVE ;  /* 0x00000000000079c5 */ /* 0x000fcc0000000000 */
[----:B------:R-:W-:Y:S01]  /*2ae0*/  QGMMA.64x64x32.F32.E5M2.E5M2 R24, gdesc[UR4], R24, gsb0 ;  /* 0x00e00000041879f3 */ /* 0x000fe20008003818 */
[----:B------:R-:W-:Y:S02]  /*2af0*/  USHF.R.S32.HI UR5, URZ, 0x1f, UR11 ;  /* 0x0000001f3f057899 */ /* 0x000fe4000801140b */
[----:B------:R-:W-:Y:S01]  /*2b00*/  IADD3 R81, P4, R81, UR11, RZ ;  /* 0x0000000b51517c10 */ /* 0x000fe2000ff9e0ff */
[----:B------:R-:W-:-:S03]  /*2b10*/  VIADD R58, R58, 0xffffffff ;  /* 0xffffffff3a3a7836 */ /* 0x000fc60000000000 */
[----:B------:R-:W-:Y:S02]  /*2b20*/  IADD3.X R107, R107, UR5, RZ, P4, !PT ;  /* 0x000000056b6b7c10 */ /* 0x000fe4000a7fe4ff */
[----:B------:R-:W-:Y:S02]  /*2b30*/  IADD3 R109, P4, R109, UR11, RZ ;  /* 0x0000000b6d6d7c10 */ /* 0x000fe4000ff9e0ff */
[----:B------:R-:W-:Y:S02]  /*2b40*/  IADD3 R5, P1, R5, UR11, RZ ;  /* 0x0000000b05057c10 */ /* 0x000fe4000ff3e0ff */
[----:B------:R-:W-:Y:S02]  /*2b50*/  IADD3 R77, P2, R77, UR11, RZ ;  /* 0x0000000b4d4d7c10 */ /* 0x000fe4000ff5e0ff */
[----:B------:R-:W-:Y:S02]  /*2b60*/  IADD3.X R71, R71, UR5, RZ, P4, !PT ;  /* 0x0000000547477c10 */ /* 0x000fe4000a7fe4ff */
[----:B------:R-:W-:-:S02]  /*2b70*/  ISETP.NE.U32.AND P4, PT, R58, RZ, PT ;  /* 0x000000ff3a00720c */ /* 0x000fc40003f85070 */
[----:B------:R-:W-:Y:S02]  /*2b80*/  IADD3 R79, P3, R79, UR11, RZ ;  /* 0x0000000b4f4f7c10 */ /* 0x000fe4000ff7e0ff */
[----:B------:R-:W-:Y:S02]  /*2b90*/  IADD3.X R89, R89, UR5, RZ, P1, !PT ;  /* 0x0000000559597c10 */ /* 0x000fe40008ffe4ff */
[----:B------:R-:W-:Y:S02]  /*2ba0*/  IADD3.X R99, R99, UR5, RZ, P2, !PT ;  /* 0x0000000563637c10 */ /* 0x000fe400097fe4ff */
[----:B------:R-:W-:Y:S02]  /*2bb0*/  IADD3 R83, P5, R83, UR11, RZ ;  /* 0x0000000b53537c10 */ /* 0x000fe4000ffbe0ff */
[----:B------:R-:W-:Y:S02]  /*2bc0*/  IADD3 R85, P6, R85, UR11, RZ ;  /* 0x0000000b55557c10 */ /* 0x000fe4000ffde0ff */
[----:B------:R-:W-:-:S02]  /*2bd0*/  IADD3 R87, P0, R87, UR11, RZ ;  /* 0x0000000b57577c10 */ /* 0x000fc4000ff1e0ff */
[----:B------:R-:W-:Y:S02]  /*2be0*/  IADD3 R91, P1, R91, UR11, RZ ;  /* 0x0000000b5b5b7c10 */ /* 0x000fe4000ff3e0ff */
[----:B------:R-:W-:Y:S02]  /*2bf0*/  IADD3 R101, P2, R101, UR11, RZ ;  /* 0x0000000b65657c10 */ /* 0x000fe4000ff5e0ff */
[----:B------:R-:W-:Y:S02]  /*2c00*/  IADD3.X R103, R103, UR5, RZ, P3, !PT ;  /* 0x0000000567677c10 */ /* 0x000fe40009ffe4ff */
[----:B------:R-:W-:Y:S02]  /*2c10*/  IADD3 R105, P3, R105, UR11, RZ ;  /* 0x0000000b69697c10 */ /* 0x000fe4000ff7e0ff */
[----:B------:R-:W-:Y:S02]  /*2c20*/  IADD3.X R111, R111, UR5, RZ, P5, !PT ;  /* 0x000000056f6f7c10 */ /* 0x000fe4000affe4ff */
[----:B------:R-:W-:-:S02]  /*2c30*/  IADD3.X R115, R115, UR5, RZ, P6, !PT ;  /* 0x0000000573737c10 */ /* 0x000fc4000b7fe4ff */
[----:B------:R-:W-:Y:S02]  /*2c40*/  IADD3.X R119, R119, UR5, RZ, P0, !PT ;  /* 0x0000000577777c10 */ /* 0x000fe400087fe4ff */
[----:B------:R-:W-:Y:S02]  /*2c50*/  IADD3.X R123, R123, UR5, RZ, P1, !PT ;  /* 0x000000057b7b7c10 */ /* 0x000fe40008ffe4ff */
[----:B------:R-:W-:Y:S02]  /*2c60*/  IADD3.X R64, R64, UR5, RZ, P2, !PT ;  /* 0x0000000540407c10 */ /* 0x000fe400097fe4ff */
[----:B------:R-:W-:Y:S02]  /*2c70*/  IADD3 R113, P5, R113, UR11, RZ ;  /* 0x0000000b71717c10 */ /* 0x000fe4000ffbe0ff */
[----:B------:R-:W-:Y:S02]  /*2c80*/  IADD3 R117, P6, R117, UR11, RZ ;  /* 0x0000000b75757c10 */ /* 0x000fe4000ffde0ff */
[----:B------:R-:W-:-:S02]  /*2c90*/  IADD3 R121, P0, R121, UR11, RZ ;  /* 0x0000000b79797c10 */ /* 0x000fc4000ff1e0ff */
[----:B------:R-:W-:Y:S02]  /*2ca0*/  IADD3 R125, P1, R125, UR11, RZ ;  /* 0x0000000b7d7d7c10 */ /* 0x000fe4000ff3e0ff */
[----:B------:R-:W-:Y:S02]  /*2cb0*/  IADD3 R66, P2, R66, UR11, RZ ;  /* 0x0000000b42427c10 */ /* 0x000fe4000ff5e0ff */
[----:B------:R-:W-:Y:S01]  /*2cc0*/  IADD3.X R68, R68, UR5, RZ, P3, !PT ;  /* 0x0000000544447c10 */ /* 0x000fe20009ffe4ff */
[----:B------:R-:W-:Y:S01]  /*2cd0*/  UIADD3 UR10, UR10, -0x20, URZ ;  /* 0xffffffe00a0a7890 */ /* 0x000fe2000fffe03f */
[----:B------:R-:W-:Y:S02]  /*2ce0*/  IADD3 R73, P3, R8, R73, RZ ;  /* 0x0000004908497210 */ /* 0x000fe40007f7e0ff */
[----:B------:R-:W-:Y:S02]  /*2cf0*/  IADD3.X R69, R69, UR5, RZ, P5, !PT ;  /* 0x0000000545457c10 */ /* 0x000fe4000affe4ff */
[----:B------:R-:W-:-:S02]  /*2d00*/  IADD3.X R67, R67, UR5, RZ, P6, !PT ;  /* 0x0000000543437c10 */ /* 0x000fc4000b7fe4ff */
[----:B------:R-:W-:Y:S02]  /*2d10*/  IADD3.X R65, R65, UR5, RZ, P0, !PT ;  /* 0x0000000541417c10 */ /* 0x000fe400087fe4ff */
[----:B------:R-:W-:Y:S02]  /*2d20*/  IADD3.X R63, R63, UR5, RZ, P1, !PT ;  /* 0x000000053f3f7c10 */ /* 0x000fe40008ffe4ff */
[----:B------:R-:W-:Y:S02]  /*2d30*/  IADD3.X R61, R61, UR5, RZ, P2, !PT ;  /* 0x000000053d3d7c10 */ /* 0x000fe400097fe4ff */
[----:B------:R-:W-:Y:S01]  /*2d40*/  LEA.HI.X.SX32 R59, R8, R59, 0x1, P3 ;  /* 0x0000003b083b7211 */ /* 0x000fe200018f0eff */
[----:B------:R-:W-:Y:S02]  /*2d50*/  WARPGROUP.DEPBAR.LE gsb0, 0x0 ;  /* 0x00008000000079c5 */ /* 0x000fe40000010000 */
[----:B0-----:R-:W-:Y:S05]  /*2d60*/  @P4 BRA `(.L_x_1) ;  /* 0xfffffff0000c4947 */ /* 0x001fea000383ffff */
.L_x_0:
[C---:B------:R-:W-:Y:S01]  /*2d70*/  IMAD.SHL.U32 R3, R0.reuse, 0x10, RZ ;  /* 0x0000001000037824 */ /* 0x040fe200078e00ff */
[----:B------:R-:W-:Y:S01]  /*2d80*/  F2FP.SATFINITE.E5M2.F32.PACK_AB_MERGE_C R24, R25, R24, RZ ;  /* 0x000000181918723e */ /* 0x000fe200048060ff */
[C---:B------:R-:W-:Y:S01]  /*2d90*/  IMAD.SHL.U32 R4, R0.reuse, 0x80, RZ ;  /* 0x0000008000047824 */ /* 0x040fe200078e00ff */
[----:B------:R-:W-:Y:S01]  /*2da0*/  F2FP.SATFINITE.E5M2.F32.PACK_AB_MERGE_C R26, R27, R26, RZ ;  /* 0x0000001a1b1a723e */ /* 0x000fe200048060ff */
[----:B------:R-:W-:Y:S01]  /*2db0*/  IMAD.SHL.U32 R0, R0, 0x8, RZ ;  /* 0x0000000800007824 */ /* 0x000fe200078e00ff */
[----:B------:R-:W-:Y:S01]  /*2dc0*/  F2FP.SATFINITE.E5M2.F32.PACK_AB_MERGE_C R28, R29, R28, RZ ;  /* 0x0000001c1d1c723e */ /* 0x000fe200048060ff */
[----:B------:R-:W-:Y:S01]  /*2dd0*/  BAR.SYNC.DEFER_BLOCKING 0x0 ;  /* 0x0000000000007b1d */ /* 0x000fe20000010000 */
[----:B------:R-:W-:Y:S01]  /*2de0*/  F2FP.SATFINITE.E5M2.F32.PACK_AB_MERGE_C R30, R31, R30, RZ ;  /* 0x0000001e1f1e723e */ /* 0x000fe200048060ff */
[----:B------:R-:W-:Y:S01]  /*2df0*/  USHF.L.U32 UR9, UR9, 0x6, URZ ;  /* 0x0000000609097899 */ /* 0x000fe2000800063f */
[----:B------:R-:W-:Y:S02]  /*2e00*/  F2FP.SATFINITE.E5M2.F32.PACK_AB_MERGE_C R32, R33, R32, RZ ;  /* 0x000000202120723e */ /* 0x000fe400048060ff */
[----:B------:R-:W-:Y:S01]  /*2e10*/  F2FP.SATFINITE.E5M2.F32.PACK_AB_MERGE_C R34, R35, R34, RZ ;  /* 0x000000222322723e */ /* 0x000fe200048060ff */
[----:B------:R-:W-:Y:S01]  /*2e20*/  ULOP3.LUT UR9, UR9, 0xc0, URZ, 0xc0, !UPT ;  /* 0x000000c009097892 */ /* 0x000fe2000f8ec03f */
[----:B------:R-:W-:Y:S01]  /*2e30*/  LOP3.LUT R3, R3, 0x70, RZ, 0xc0, !PT ;  /* 0x0000007003037812 */ /* 0x000fe200078ec0ff */
[----:B------:R-:W-:Y:S01]  /*2e40*/  ULDC.64 UR6, c[0x0][0x228] ;  /* 0x00008a0000067ab9 */ /* 0x000fe20000000a00 */
[----:B------:R-:W-:Y:S01]  /*2e50*/  LOP3.LUT R4, R4, 0x400, RZ, 0xc0, !PT ;  /* 0x0000040004047812 */ /* 0x000fe200078ec0ff */
[----:B------:R-:W-:Y:S01]  /*2e60*/  ULDC UR4, c[0x0][0x244] ;  /* 0x0000910000047ab9 */ /* 0x000fe20000000800 */
[----:B------:R-:W-:-:S02]  /*2e70*/  LOP3.LUT R24, R24, 0xffff, RZ, 0xc0, !PT ;  /* 0x0000ffff18187812 */ /* 0x000fc400078ec0ff */
[----:B------:R-:W-:Y:S02]  /*2e80*/  LOP3.LUT R26, R26, 0xffff, RZ, 0xc0, !PT ;  /* 0x0000ffff1a1a7812 */ /* 0x000fe400078ec0ff */
[----:B------:R-:W-:Y:S02]  /*2e90*/  LOP3.LUT R32, R32, 0xffff, RZ, 0xc0, !PT ;  /* 0x0000ffff20207812 */ /* 0x000fe400078ec0ff */
[----:B------:R-:W-:Y:S02]  /*2ea0*/  LOP3.LUT R34, R34, 0xffff, RZ, 0xc0, !PT ;  /* 0x0000ffff22227812 */ /* 0x000fe400078ec0ff */
[----:B------:R-:W-:Y:S02]  /*2eb0*/  LOP3.LUT R11, R28, 0xffff, RZ, 0xc0, !PT ;  /* 0x0000ffff1c0b7812 */ /* 0x000fe400078ec0ff */
[----:B------:R-:W-:Y:S02]  /*2ec0*/  LOP3.LUT R15, R30, 0xffff, RZ, 0xc0, !PT ;  /* 0x0000ffff1e0f7812 */ /* 0x000fe400078ec0ff */
[----:B------:R-:W-:-:S02]  /*2ed0*/  IADD3 R3, R4, UR8, R3 ;  /* 0x0000000804037c10 */ /* 0x000fc4000fffe003 */
[----:B------:R-:W-:Y:S02]  /*2ee0*/  LOP3.LUT R0, R0, 0x380, RZ, 0xc0, !PT ;  /* 0x0000038000007812 */ /* 0x000fe400078ec0ff */
[--C-:B------:R-:W-:Y:S02]  /*2ef0*/  PRMT R5, R32, 0x3340, R1.reuse ;  /* 0x0000334020057816 */ /* 0x100fe40000000001 */
[----:B------:R-:W-:Y:S01]  /*2f00*/  PRMT R7, R34, 0x3340, R1 ;  /* 0x0000334022077816 */ /* 0x000fe20000000001 */
[----:B------:R-:W-:Y:S01]  /*2f10*/  IMAD.IADD R16, R0, 0x1, R3 ;  /* 0x0000000100107824 */ /* 0x000fe200078e0203 */
[----:B------:R-:W-:Y:S02]  /*2f20*/  PRMT R4, R24, 0x3340, R11 ;  /* 0x0000334018047816 */ /* 0x000fe4000000000b */
[----:B------:R-:W-:Y:S02]  /*2f30*/  PRMT R6, R26, 0x3340, R15 ;  /* 0x000033401a067816 */ /* 0x000fe4000000000f */
[----:B------:R-:W-:-:S02]  /*2f40*/  PRMT R9, R4, 0x5410, R5 ;  /* 0x0000541004097816 */ /* 0x000fc40000000005 */
[----:B------:R-:W-:Y:S02]  /*2f50*/  PRMT R13, R6, 0x5410, R7 ;  /* 0x00005410060d7816 */ /* 0x000fe40000000007 */
[----:B------:R-:W-:Y:S02]  /*2f60*/  SHF.R.U32.HI R0, RZ, 0x8, R24 ;  /* 0x00000008ff007819 */ /* 0x000fe40000011618 */
[----:B------:R-:W-:Y:S02]  /*2f70*/  SHF.R.U32.HI R4, RZ, 0x8, R11 ;  /* 0x00000008ff047819 */ /* 0x000fe4000001160b */
[----:B------:R-:W-:Y:S02]  /*2f80*/  SHF.R.U32.HI R6, RZ, 0x8, R32 ;  /* 0x00000008ff067819 */ /* 0x000fe40000011620 */
[----:B------:R-:W-:Y:S02]  /*2f90*/  SHF.R.U32.HI R3, RZ, 0x8, R26 ;  /* 0x00000008ff037819 */ /* 0x000fe4000001161a */
[----:B------:R-:W-:-:S02]  /*2fa0*/  SHF.R.U32.HI R5, RZ, 0x8, R15 ;  /* 0x00000008ff057819 */ /* 0x000fc4000001160f */
[----:B------:R-:W-:Y:S02]  /*2fb0*/  SHF.R.U32.HI R7, RZ, 0x8, R34 ;  /* 0x00000008ff077819 */ /* 0x000fe40000011622 */
[----:B------:R-:W-:Y:S02]  /*2fc0*/  LOP3.LUT R11, R0, 0xffff, RZ, 0xc0, !PT ;  /* 0x0000ffff000b7812 */ /* 0x000fe400078ec0ff */
[----:B------:R-:W-:Y:S02]  /*2fd0*/  LOP3.LUT R4, R4, 0xffff, RZ, 0xc0, !PT ;  /* 0x0000ffff04047812 */ /* 0x000fe400078ec0ff */
[----:B------:R-:W-:Y:S02]  /*2fe0*/  LOP3.LUT R6, R6, 0xffff, RZ, 0xc0, !PT ;  /* 0x0000ffff06067812 */ /* 0x000fe400078ec0ff */
[----:B------:R-:W-:Y:S02]  /*2ff0*/  LOP3.LUT R5, R5, 0xffff, RZ, 0xc0, !PT ;  /* 0x0000ffff05057812 */ /* 0x000fe400078ec0ff */
[----:B------:R-:W-:-:S02]  /*3000*/  LOP3.LUT R0, R3, 0xffff, RZ, 0xc0, !PT ;  /* 0x0000ffff03007812 */ /* 0x000fc400078ec0ff */
[----:B------:R-:W-:Y:S02]  /*3010*/  LOP3.LUT R7, R7, 0xffff, RZ, 0xc0, !PT ;  /* 0x0000ffff07077812 */ /* 0x000fe400078ec0ff */
[----:B------:R-:W-:Y:S02]  /*3020*/  F2FP.SATFINITE.E5M2.F32.PACK_AB_MERGE_C R36, R37, R36, RZ ;  /* 0x000000242524723e */ /* 0x000fe400048060ff */
[----:B------:R-:W-:Y:S02]  /*3030*/  F2FP.SATFINITE.E5M2.F32.PACK_AB_MERGE_C R38, R39, R38, RZ ;  /* 0x000000262726723e */ /* 0x000fe400048060ff */
[----:B------:R-:W-:Y:S02]  /*3040*/  PRMT R4, R11, 0x3340, R4 ;  /* 0x000033400b047816 */ /* 0x000fe40000000004 */
[----:B------:R-:W-:Y:S02]  /*3050*/  PRMT R3, R6, 0x3340, R1 ;  /* 0x0000334006037816 */ /* 0x000fe40000000001 */
[----:B------:R-:W-:-:S02]  /*3060*/  PRMT R0, R0, 0x3340, R5 ;  /* 0x0000334000007816 */ /* 0x000fc40000000005 */
[----:B------:R-:W-:Y:S02]  /*3070*/  PRMT R7, R7, 0x3340, R2 ;  /* 0x0000334007077816 */ /* 0x000fe40000000002 */
[----:B------:R-:W-:Y:S02]  /*3080*/  LOP3.LUT R36, R36, 0xffff, RZ, 0xc0, !PT ;  /* 0x0000ffff24247812 */ /* 0x000fe400078ec0ff */
[----:B------:R-:W-:Y:S02]  /*3090*/  PRMT R3, R4, 0x5410, R3 ;  /* 0x0000541004037816 */ /* 0x000fe40000000003 */
[----:B------:R-:W-:Y:S02]  /*30a0*/  PRMT R7, R0, 0x5410, R7 ;  /* 0x0000541000077816 */ /* 0x000fe40000000007 */
[----:B------:R-:W-:Y:S02]  /*30b0*/  LOP3.LUT R38, R38, 0xffff, RZ, 0xc0, !PT ;  /* 0x0000ffff26267812 */ /* 0x000fe400078ec0ff */
[----:B------:R-:W-:-:S02]  /*30c0*/  PRMT R4, R9, 0x4210, R36 ;  /* 0x0000421009047816 */ /* 0x000fc40000000024 */
[----:B------:R-:W-:Y:S02]  /*30d0*/  PRMT R5, R3, 0x5210, R36 ;  /* 0x0000521003057816 */ /* 0x000fe40000000024 */
[--C-:B------:R-:W-:Y:S02]  /*30e0*/  PRMT R6, R13, 0x4210, R38.reuse ;  /* 0x000042100d067816 */ /* 0x100fe40000000026 */
[----:B------:R-:W-:Y:S02]  /*30f0*/  PRMT R7, R7, 0x5210, R38 ;  /* 0x0000521007077816 */ /* 0x000fe40000000026 */
[----:B------:R-:W-:Y:S02]  /*3100*/  F2FP.SATFINITE.E5M2.F32.PACK_AB_MERGE_C R42, R43, R42, RZ ;  /* 0x0000002a2b2a723e */ /* 0x000fe400048060ff */
[----:B------:R-:W-:Y:S01]  /*3110*/  F2FP.SATFINITE.E5M2.F32.PACK_AB_MERGE_C R46, R47, R46, RZ ;  /* 0x0000002e2f2e723e */ /* 0x000fe200048060ff */
[----:B------:R0:W-:Y:S01]  /*3120*/  STSM.16.M88.4 [R16], R4 ;  /* 0x0000000410007844 */ /* 0x0001e20000000200 */
[----:B------:R-:W-:-:S02]  /*3130*/  F2FP.SATFINITE.E5M2.F32.PACK_AB_MERGE_C R50, R51, R50, RZ ;  /* 0x000000323332723e */ /* 0x000fc400048060ff */
[----:B------:R-:W-:Y:S02]  /*3140*/  LOP3.LUT R42, R42, 0xffff, RZ, 0xc0, !PT ;  /* 0x0000ffff2a2a7812 */ /* 0x000fe400078ec0ff */
[----:B------:R-:W-:Y:S02]  /*3150*/  LOP3.LUT R50, R50, 0xffff, RZ, 0xc0, !PT ;  /* 0x0000ffff32327812 */ /* 0x000fe400078ec0ff */
[----:B------:R-:W-:Y:S02]  /*3160*/  LOP3.LUT R15, R46, 0xffff, RZ, 0xc0, !PT ;  /* 0x0000ffff2e0f7812 */ /* 0x000fe400078ec0ff */
[----:B------:R-:W-:Y:S02]  /*3170*/  F2FP.SATFINITE.E5M2.F32.PACK_AB_MERGE_C R44, R45, R44, RZ ;  /* 0x0000002c2d2c723e */ /* 0x000fe400048060ff */
[----:B------:R-:W-:Y:S02]  /*3180*/  PRMT R9, R50, 0x3340, R1 ;  /* 0x0000334032097816 */ /* 0x000fe40000000001 */
[----:B------:R-:W-:-:S02]  /*3190*/  PRMT R8, R42, 0x3340, R15 ;  /* 0x000033402a087816 */ /* 0x000fc4000000000f */
[----:B------:R-:W-:Y:S02]  /*31a0*/  LOP3.LUT R11, R44, 0xffff, RZ, 0xc0, !PT ;  /* 0x0000ffff2c0b7812 */ /* 0x000fe400078ec0ff */
[----:B------:R-:W-:Y:S02]  /*31b0*/  F2FP.SATFINITE.E5M2.F32.PACK_AB_MERGE_C R40, R41, R40, RZ ;  /* 0x000000282928723e */ /* 0x000fe400048060ff */
[----:B------:R-:W-:Y:S02]  /*31c0*/  F2FP.SATFINITE.E5M2.F32.PACK_AB_MERGE_C R48, R49, R48, RZ ;  /* 0x000000303130723e */ /* 0x000fe400048060ff */
[----:B------:R-:W-:Y:S02]  /*31d0*/  PRMT R19, R8, 0x5410, R9 ;  /* 0x0000541008137816 */ /* 0x000fe40000000009 */
[----:B------:R-:W-:Y:S02]  /*31e0*/  SHF.R.U32.HI R8, RZ, 0x8, R11 ;  /* 0x00000008ff087819 */ /* 0x000fe4000001160b */
[----:B------:R-:W-:-:S02]  /*31f0*/  LOP3.LUT R40, R40, 0xffff, RZ, 0xc0, !PT ;  /* 0x0000ffff28287812 */ /* 0x000fc400078ec0ff */
[----:B------:R-:W-:Y:S02]  /*3200*/  LOP3.LUT R48, R48, 0xffff, RZ, 0xc0, !PT ;  /* 0x0000ffff30307812 */ /* 0x000fe400078ec0ff */
[----:B------:R-:W-:Y:S02]  /*3210*/  LEA R60, R60, UR8, 0x4 ;  /* 0x000000083c3c7c11 */ /* 0x000fe4000f8e20ff */
[----:B------:R-:W-:Y:S02]  /*3220*/  PRMT R3, R48, 0x3340, R1 ;  /* 0x0000334030037816 */ /* 0x000fe40000000001 */
[----:B------:R-:W-:Y:S02]  /*3230*/  PRMT R0, R40, 0x3340, R11 ;  /* 0x0000334028007816 */ /* 0x000fe4000000000b */
[----:B------:R-:W-:Y:S01]  /*3240*/  LOP3.LUT R18, R8, 0xffff, RZ, 0xc0, !PT ;  /* 0x0000ffff08127812 */ /* 0x000fe200078ec0ff */
[----:B------:R-:W-:Y:S01]  /*3250*/  BAR.SYNC.DEFER_BLOCKING 0x0 ;  /* 0x0000000000007b1d */ /* 0x000fe20000010000 */
[----:B------:R-:W-:-:S02]  /*3260*/  PRMT R17, R0, 0x5410, R3 ;  /* 0x0000541000117816 */ /* 0x000fc40000000003 */
[----:B------:R-:W-:Y:S02]  /*3270*/  SHF.R.U32.HI R13, RZ, 0x8, R15 ;  /* 0x00000008ff0d7819 */ /* 0x000fe4000001160f */
[----:B------:R-:W-:-:S03]  /*3280*/  SHF.R.U32.HI R0, RZ, 0x8, R40 ;  /* 0x00000008ff007819 */ /* 0x000fc60000011628 */
[----:B------:R-:W1:Y:S01]  /*3290*/  LDC R3, c[0x0][0x248] ;  /* 0x00009200ff037b82 */ /* 0x000e620000000800 */
[----:B------:R-:W-:Y:S02]  /*32a0*/  SHF.R.U32.HI R14, RZ, 0x8, R48 ;  /* 0x00000008ff0e7819 */ /* 0x000fe40000011630 */
[----:B------:R-:W-:Y:S02]  /*32b0*/  SHF.R.U32.HI R12, RZ, 0x8, R42 ;  /* 0x00000008ff0c7819 */ /* 0x000fe4000001162a */
[----:B------:R-:W-:Y:S02]  /*32c0*/  SHF.R.U32.HI R15, RZ, 0x8, R50 ;  /* 0x00000008ff0f7819 */ /* 0x000fe40000011632 */
[----:B0-----:R-:W-:Y:S02]  /*32d0*/  LOP3.LUT R5, R0, 0xffff, RZ, 0xc0, !PT ;  /* 0x0000ffff00057812 */ /* 0x001fe400078ec0ff */
[----:B------:R-:W-:Y:S02]  /*32e0*/  LOP3.LUT R14, R14, 0xffff, RZ, 0xc0, !PT ;  /* 0x0000ffff0e0e7812 */ /* 0x000fe400078ec0ff */
[----:B------:R-:W-:-:S02]  /*32f0*/  LOP3.LUT R13, R13, 0xffff, RZ, 0xc0, !PT ;  /* 0x0000ffff0d0d7812 */ /* 0x000fc400078ec0ff */
[----:B------:R-:W-:Y:S02]  /*3300*/  LOP3.LUT R12, R12, 0xffff, RZ, 0xc0, !PT ;  /* 0x0000ffff0c0c7812 */ /* 0x000fe400078ec0ff */
[----:B------:R-:W-:Y:S02]  /*3310*/  LOP3.LUT R15, R15, 0xffff, RZ, 0xc0, !PT ;  /* 0x0000ffff0f0f7812 */ /* 0x000fe400078ec0ff */
[----:B------:R-:W-:Y:S01]  /*3320*/  F2FP.SATFINITE.E5M2.F32.PACK_AB_MERGE_C R52, R53, R52, RZ ;  /* 0x000000343534723e */ /* 0x000fe200048060ff */
[----:B------:R-:W0:Y:S01]  /*3330*/  LDS.128 R8, [R60] ;  /* 0x000000003c087984 */ /* 0x000e220000000c00 */
[----:B------:R-:W-:Y:S02]  /*3340*/  F2FP.SATFINITE.E5M2.F32.PACK_AB_MERGE_C R54, R55, R54, RZ ;  /* 0x000000363736723e */ /* 0x000fe400048060ff */
[----:B------:R-:W-:Y:S02]  /*3350*/  PRMT R5, R5, 0x3340, R18 ;  /* 0x0000334005057816 */ /* 0x000fe40000000012 */
[----:B------:R-:W-:-:S02]  /*3360*/  PRMT R14, R14, 0x3340, R1 ;  /* 0x000033400e0e7816 */ /* 0x000fc40000000001 */
[----:B------:R-:W-:Y:S02]  /*3370*/  PRMT R12, R12, 0x3340, R13 ;  /* 0x000033400c0c7816 */ /* 0x000fe4000000000d */
[----:B------:R-:W-:Y:S02]  /*3380*/  PRMT R15, R15, 0x3340, R2 ;  /* 0x000033400f0f7816 */ /* 0x000fe40000000002 */
[----:B------:R-:W-:Y:S02]  /*3390*/  PRMT R21, R5, 0x5410, R14 ;  /* 0x0000541005157816 */ /* 0x000fe4000000000e */
[----:B------:R-:W-:Y:S02]  /*33a0*/  LOP3.LUT R52, R52, 0xffff, RZ, 0xc0, !PT ;  /* 0x0000ffff34347812 */ /* 0x000fe400078ec0ff */
[----:B------:R-:W-:Y:S02]  /*33b0*/  PRMT R15, R12, 0x5410, R15 ;  /* 0x000054100c0f7816 */ /* 0x000fe4000000000f */
[----:B------:R-:W-:-:S02]  /*33c0*/  LOP3.LUT R54, R54, 0xffff, RZ, 0xc0, !PT ;  /* 0x0000ffff36367812 */ /* 0x000fc400078ec0ff */
[--C-:B------:R-:W-:Y:S02]  /*33d0*/  PRMT R20, R17, 0x4210, R52.reuse ;  /* 0x0000421011147816 */ /* 0x100fe40000000034 */
[----:B------:R-:W-:Y:S02]  /*33e0*/  PRMT R21, R21, 0x5210, R52 ;  /* 0x0000521015157816 */ /* 0x000fe40000000034 */
[--C-:B------:R-:W-:Y:S02]  /*33f0*/  PRMT R22, R19, 0x4210, R54.reuse ;  /* 0x0000421013167816 */ /* 0x100fe40000000036 */
[----:B------:R-:W-:Y:S01]  /*3400*/  PRMT R23, R15, 0x5210, R54 ;  /* 0x000052100f177816 */ /* 0x000fe20000000036 */
[----:B------:R-:W-:Y:S01]  /*3410*/  BAR.SYNC.DEFER_BLOCKING 0x0 ;  /* 0x0000000000007b1d */ /* 0x000fe20000010000 */
[----:B------:R-:W-:Y:S02]  /*3420*/  LOP3.LUT R62, R75, UR9, R62, 0xfe, !PT ;  /* 0x000000094b3e7c12 */ /* 0x000fe4000f8efe3e */
[C---:B------:R-:W-:Y:S01]  /*3430*/  ISETP.GE.AND P0, PT, R2.reuse, UR6, PT ;  /* 0x0000000602007c0c */ /* 0x040fe2000bf06270 */
[----:B------:R-:W-:Y:S01]  /*3440*/  IMAD R2, R2, UR4, RZ ;  /* 0x0000000402027c24 */ /* 0x000fe2000f8e02ff */
[C---:B------:R-:W-:Y:S01]  /*3450*/  LOP3.LUT R0, R62.reuse, 0x6, RZ, 0xfc, !PT ;  /* 0x000000063e007812 */ /* 0x040fe200078efcff */
[----:B------:R-:W-:Y:S01]  /*3460*/  ULDC.64 UR4, c[0x0][0x220] ;  /* 0x0000880000047ab9 */ /* 0x000fe20000000a00 */
[C---:B------:R-:W-:Y:S01]  /*3470*/  LOP3.LUT R4, R62.reuse, 0x4, RZ, 0xfc, !PT ;  /* 0x000000043e047812 */ /* 0x040fe200078efcff */
[----:B-1----:R-:W-:Y:S01]  /*3480*/  IMAD R5, R62, R3, RZ ;  /* 0x000000033e057224 */ /* 0x002fe200078e02ff */
[----:B------:R-:W-:-:S02]  /*3490*/  ISETP.LT.AND P3, PT, R0, UR7, !P0 ;  /* 0x0000000700007c0c */ /* 0x000fc4000c761270 */
[----:B------:R-:W-:Y:S01]  /*34a0*/  IADD3 R0, P1, R2, UR4, RZ ;  /* 0x0000000402007c10 */ /* 0x000fe2000ff3e0ff */
[C---:B------:R-:W-:Y:S01]  /*34b0*/  IMAD R13, R3.reuse, 0x2, R5 ;  /* 0x00000002030d7824 */ /* 0x040fe200078e0205 */
[----:B------:R-:W-:Y:S02]  /*34c0*/  LOP3.LUT R6, R62, 0x2, RZ, 0xfc, !PT ;  /* 0x000000023e067812 */ /* 0x000fe400078efcff */
[----:B------:R-:W-:Y:S01]  /*34d0*/  LEA.HI.X.SX32 R2, R2, UR5, 0x1, P1 ;  /* 0x0000000502027c11 */ /* 0x000fe200088f0eff */
[C---:B------:R-:W-:Y:S01]  /*34e0*/  IMAD R15, R3.reuse, 0x2, R13 ;  /* 0x00000002030f7824 */ /* 0x040fe200078e020d */
[----:B------:R-:W-:Y:S02]  /*34f0*/  ISETP.LT.AND P1, PT, R62, UR7, !P0 ;  /* 0x000000073e007c0c */ /* 0x000fe4000c721270 */
[----:B------:R-:W-:Y:S01]  /*3500*/  ISETP.LT.AND P4, PT, R4, UR7, !P0 ;  /* 0x0000000704007c0c */ /* 0x000fe2000c781270 */
[----:B------:R-:W-:Y:S01]  /*3510*/  IMAD R17, R3, 0x2, R15 ;  /* 0x0000000203117824 */ /* 0x000fe200078e020f */
[----:B------:R-:W-:-:S02]  /*3520*/  IADD3 R4, P6, R5, R0, RZ ;  /* 0x0000000005047210 */ /* 0x000fc40007fde0ff */
[----:B------:R-:W-:Y:S01]  /*3530*/  ISETP.LT.AND P5, PT, R6, UR7, !P0 ;  /* 0x0000000706007c0c */ /* 0x000fe2000c7a1270 */
[----:B------:R1:W-:Y:S01]  /*3540*/  STSM.16.M88.4 [R16], R20 ;  /* 0x0000001410007844 */ /* 0x0003e20000000200 */
[----:B------:R-:W-:Y:S02]  /*3550*/  LOP3.LUT R6, R62, 0x8, RZ, 0xfc, !PT ;  /* 0x000000083e067812 */ /* 0x000fe400078efcff */
[----:B------:R-:W-:Y:S02]  /*3560*/  LEA.HI.X.SX32 R5, R5, R2, 0x1, P6 ;  /* 0x0000000205057211 */ /* 0x000fe400030f0eff */
[----:B0-----:R-:W-:Y:S01]  /*3570*/  PRMT R19, R8, 0x7770, RZ ;  /* 0x0000777008137816 */ /* 0x001fe200000000ff */
[----:B------:R-:W-:Y:S01]  /*3580*/  BAR.SYNC.DEFER_BLOCKING 0x0 ;  /* 0x0000000000007b1d */ /* 0x000fe20000010000 */
[----:B------:R-:W-:Y:S02]  /*3590*/  ISETP.LT.AND P2, PT, R6, UR7, !P0 ;  /* 0x0000000706007c0c */ /* 0x000fe4000c741270 */
[----:B------:R-:W-:-:S02]  /*35a0*/  LOP3.LUT R7, R62, 0xa, RZ, 0xfc, !PT ;  /* 0x0000000a3e077812 */ /* 0x000fc400078efcff */
[----:B------:R-:W-:Y:S02]  /*35b0*/  IADD3 R6, P6, R13, R0, RZ ;  /* 0x000000000d067210 */ /* 0x000fe40007fde0ff */
[----:B------:R-:W-:Y:S02]  /*35c0*/  LOP3.LUT R14, R62, 0xc, RZ, 0xfc, !PT ;  /* 0x0000000c3e0e7812 */ /* 0x000fe400078efcff */
[C---:B------:R-:W-:Y:S02]  /*35d0*/  PRMT R25, R10.reuse, 0x7771, RZ ;  /* 0x000077710a197816 */ /* 0x040fe400000000ff */
[----:B-1----:R-:W-:Y:S02]  /*35e0*/  PRMT R21, R9, 0x7770, RZ ;  /* 0x0000777009157816 */ /* 0x002fe400000000ff */
[----:B------:R-:W-:Y:S02]  /*35f0*/  PRMT R23, R10, 0x7770, RZ ;  /* 0x000077700a177816 */ /* 0x000fe400000000ff */
[----:B------:R-:W-:-:S02]  /*3600*/  LOP3.LUT R16, R62, 0x10, RZ, 0xfc, !PT ;  /* 0x000000103e107812 */ /* 0x000fc400078efcff */
[----:B------:R-:W-:Y:S01]  /*3610*/  LOP3.LUT R18, R62, 0x1e, RZ, 0xfc, !PT ;  /* 0x0000001e3e127812 */ /* 0x000fe200078efcff */
[----:B------:R0:W-:Y:S01]  /*3620*/  @P1 STG.E.U8 desc[UR12][R4.64], R19 ;  /* 0x0000001304001986 */ /* 0x0001e2000c10110c */
[----:B------:R-:W-:Y:S02]  /*3630*/  ISETP.LT.AND P1, PT, R7, UR7, !P0 ;  /* 0x0000000707007c0c */ /* 0x000fe4000c721270 */
[----:B------:R-:W-:Y:S02]  /*3640*/  LEA.HI.X.SX32 R7, R13, R2, 0x1, P6 ;  /* 0x000000020d077211 */ /* 0x000fe400030f0eff */
[----:B------:R-:W-:-:S03]  /*3650*/  IADD3 R12, P6, R15, R0, RZ ;  /* 0x000000000f0c7210 */ /* 0x000fc60007fde0ff */
[----:B------:R1:W-:Y:S01]  /*3660*/  @P5 STG.E.U8 desc[UR12][R6.64], R21 ;  /* 0x0000001506005986 */ /* 0x0003e2000c10110c */
[----:B------:R-:W-:Y:S02]  /*3670*/  LEA.HI.X.SX32 R13, R15, R2, 0x1, P6 ;  /* 0x000000020f0d7211 */ /* 0x000fe400030f0eff */
[----:B------:R-:W-:Y:S01]  /*3680*/  ISETP.LT.AND P5, PT, R14, UR7, !P0 ;  /* 0x000000070e007c0c */ /* 0x000fe2000c7a1270 */
[----:B0-----:R-:W-:Y:S01]  /*3690*/  IMAD R19, R3, 0x2, R17 ;  /* 0x0000000203137824 */ /* 0x001fe200078e0211 */
[C---:B------:R-:W-:Y:S01]  /*36a0*/  IADD3 R4, P6, R17.reuse, R0, RZ ;  /* 0x0000000011047210 */ /* 0x040fe20007fde0ff */
[----:B------:R0:W-:Y:S01]  /*36b0*/  @P4 STG.E.U8 desc[UR12][R12.64], R23 ;  /* 0x000000170c004986 */ /* 0x0001e2000c10110c */
[----:B------:R-:W-:Y:S02]  /*36c0*/  LOP3.LUT R14, R62, 0xe, RZ, 0xfc, !PT ;  /* 0x0000000e3e0e7812 */ /* 0x000fe400078efcff */
[----:B------:R-:W-:Y:S02]  /*36d0*/  LEA.HI.X.SX32 R5, R17, R2, 0x1, P6 ;  /* 0x0000000211057211 */ /* 0x000fe400030f0eff */
[----:B------:R-:W-:-:S02]  /*36e0*/  ISETP.LT.AND P4, PT, R14, UR7, !P0 ;  /* 0x000000070e007c0c */ /* 0x000fc4000c781270 */
[----:B------:R-:W-:Y:S02]  /*36f0*/  IADD3 R14, P6, R19, R0, RZ ;  /* 0x00000000130e7210 */ /* 0x000fe40007fde0ff */
[----:B------:R-:W-:Y:S02]  /*3700*/  PRMT R17, R11, 0x7770, RZ ;  /* 0x000077700b117816 */ /* 0x000fe400000000ff */
[----:B------:R-:W-:Y:S01]  /*3710*/  LEA.HI.X.SX32 R15, R19, R2, 0x1, P6 ;  /* 0x00000002130f7211 */ /* 0x000fe200030f0eff */
[C---:B------:R-:W-:Y:S01]  /*3720*/  IMAD R19, R3.reuse, 0x2, R19 ;  /* 0x0000000203137824 */ /* 0x040fe200078e0213 */
[----:B-1----:R-:W-:Y:S01]  /*3730*/  PRMT R21, R8, 0x7771, RZ ;  /* 0x0000777108157816 */ /* 0x002fe200000000ff */
[----:B------:R1:W-:Y:S01]  /*3740*/  @P3 STG.E.U8 desc[UR12][R4.64], R17 ;  /* 0x0000001104003986 */ /* 0x0003e2000c10110c */
[----:B------:R-:W-:Y:S01]  /*3750*/  LOP3.LUT R7, R62, 0x12, RZ, 0xfc, !PT ;  /* 0x000000123e077812 */ /* 0x000fe200078efcff */
[----:B0-----:R-:W-:Y:S01]  /*3760*/  IMAD R13, R3, 0x2, R19 ;  /* 0x00000002030d7824 */ /* 0x001fe200078e0213 */
[----:B------:R-:W-:Y:S01]  /*3770*/  IADD3 R6, P6, R19, R0, RZ ;  /* 0x0000000013067210 */ /* 0x000fe20007fde0ff */
[----:B------:R0:W-:Y:S01]  /*3780*/  @P2 STG.E.U8 desc[UR12][R14.64], R21 ;  /* 0x000000150e002986 */ /* 0x0001e2000c10110c */
[----:B------:R-:W-:-:S02]  /*3790*/  ISETP.LT.AND P2, PT, R7, UR7, !P0 ;  /* 0x0000000707007c0c */ /* 0x000fc4000c741270 */
[----:B------:R-:W-:Y:S02]  /*37a0*/  LEA.HI.X.SX32 R7, R19, R2, 0x1, P6 ;  /* 0x0000000213077211 */ /* 0x000fe400030f0eff */
[----:B------:R-:W-:Y:S02]  /*37b0*/  PRMT R23, R9, 0x7771, RZ ;  /* 0x0000777109177816 */ /* 0x000fe400000000ff */
[----:B------:R-:W-:Y:S01]  /*37c0*/  LOP3.LUT R12, R62, 0x14, RZ, 0xfc, !PT ;  /* 0x000000143e0c7812 */ /* 0x000fe200078efcff */
[----:B-1----:R-:W-:Y:S01]  /*37d0*/  IMAD R17, R3, 0x2, R13 ;  /* 0x0000000203117824 */ /* 0x002fe200078e020d */
[----:B------:R-:W-:Y:S01]  /*37e0*/  IADD3 R4, P6, R13, R0, RZ ;  /* 0x000000000d047210 */ /* 0x000fe20007fde0ff */
[----:B------:R1:W-:Y:S01]  /*37f0*/  @P1 STG.E.U8 desc[UR12][R6.64], R23 ;  /* 0x0000001706001986 */ /* 0x0003e2000c10110c */
[----:B------:R-:W-:Y:S01]  /*3800*/  ISETP.LT.AND P1, PT, R12, UR7, !P0 ;  /* 0x000000070c007c0c */ /* 0x000fe2000c721270 */
[----:B------:R-:W-:Y:S01]  /*3810*/  IMAD R19, R3, 0x2, R17 ;  /* 0x0000000203137824 */ /* 0x000fe200078e0211 */
[----:B------:R-:W-:-:S02]  /*3820*/  LEA.HI.X.SX32 R5, R13, R2, 0x1, P6 ;  /* 0x000000020d057211 */ /* 0x000fc400030f0eff */
[C---:B------:R-:W-:Y:S02]  /*3830*/  IADD3 R12, P6, R17.reuse, R0, RZ ;  /* 0x00000000110c7210 */ /* 0x040fe40007fde0ff */
[----:B0-----:R-:W-:Y:S01]  /*3840*/  LOP3.LUT R14, R62, 0x16, RZ, 0xfc, !PT ;  /* 0x000000163e0e7812 */ /* 0x001fe200078efcff */
[----:B------:R0:W-:Y:S01]  /*3850*/  @P5 STG.E.U8 desc[UR12][R4.64], R25 ;  /* 0x0000001904005986 */ /* 0x0001e2000c10110c */
[----:B------:R-:W-:Y:S02]  /*3860*/  LEA.HI.X.SX32 R13, R17, R2, 0x1, P6 ;  /* 0x00000002110d7211 */ /* 0x000fe400030f0eff */
[----:B------:R-:W-:Y:S02]  /*3870*/  ISETP.LT.AND P5, PT, R14, UR7, !P0 ;  /* 0x000000070e007c0c */ /* 0x000fe4000c7a1270 */
[----:B------:R-:W-:Y:S02]  /*3880*/  IADD3 R14, P6, R19, R0, RZ ;  /* 0x00000000130e7210 */ /* 0x000fe40007fde0ff */
[----:B------:R-:W-:-:S02]  /*3890*/  PRMT R21, R11, 0x7771, RZ ;  /* 0x000077710b157816 */ /* 0x000fc400000000ff */
[----:B------:R-:W-:Y:S02]  /*38a0*/  ISETP.LT.AND P3, PT, R16, UR7, !P0 ;  /* 0x0000000710007c0c */ /* 0x000fe4000c761270 */
[----:B------:R-:W-:Y:S01]  /*38b0*/  LEA.HI.X.SX32 R15, R19, R2, 0x1, P6 ;  /* 0x00000002130f7211 */ /* 0x000fe200030f0eff */
[C---:B------:R-:W-:Y:S01]  /*38c0*/  IMAD R19, R3.reuse, 0x2, R19 ;  /* 0x0000000203137824 */ /* 0x040fe200078e0213 */
[----:B------:R-:W-:Y:S01]  /*38d0*/  LOP3.LUT R16, R62, 0x18, RZ, 0xfc, !PT ;  /* 0x000000183e107812 */ /* 0x000fe200078efcff */
[----:B------:R2:W-:Y:S01]  /*38e0*/  @P4 STG.E.U8 desc[UR12][R12.64], R21 ;  /* 0x000000150c004986 */ /* 0x0005e2000c10110c */
[----:B-1----:R-:W-:Y:S01]  /*38f0*/  PRMT R23, R8, 0x7772, RZ ;  /* 0x0000777208177816 */ /* 0x002fe200000000ff */
[----:B0-----:R-:W-:Y:S01]  /*3900*/  IMAD R5, R3, 0x2, R19 ;  /* 0x0000000203057824 */ /* 0x001fe200078e0213 */
[----:B------:R-:W-:Y:S02]  /*3910*/  ISETP.LT.AND P4, PT, R16, UR7, !P0 ;  /* 0x0000000710007c0c */ /* 0x000fe4000c781270 */
[----:B------:R-:W-:Y:S01]  /*3920*/  IADD3 R16, P6, R19, R0, RZ ;  /* 0x0000000013107210 */ /* 0x000fe20007fde0ff */
[----:B------:R-:W-:Y:S01]  /*3930*/  IMAD R7, R3, 0x2, R5 ;  /* 0x0000000203077824 */ /* 0x000fe200078e0205 */
[----:B------:R-:W-:Y:S01]  /*3940*/  LOP3.LUT R4, R62, 0x1a, RZ, 0xfc, !PT ;  /* 0x0000001a3e047812 */ /* 0x000fe200078efcff */
[----:B------:R0:W-:Y:S01]  /*3950*/  @P3 STG.E.U8 desc[UR12][R14.64], R23 ;  /* 0x000000170e003986 */ /* 0x0001e2000c10110c */
[----:B------:R-:W-:Y:S01]  /*3960*/  LEA.HI.X.SX32 R17, R19, R2, 0x1, P6 ;  /* 0x0000000213117211 */ /* 0x000fe200030f0eff */
[----:B------:R-:W-:Y:S01]  /*3970*/  IMAD R19, R3, 0x2, R7 ;  /* 0x0000000203137824 */ /* 0x000fe200078e0207 */
[----:B------:R-:W-:-:S02]  /*3980*/  ISETP.LT.AND P3, PT, R4, UR7, !P0 ;  /* 0x0000000704007c0c */ /* 0x000fc4000c761270 */
[----:B--2---:R-:W-:Y:S02]  /*3990*/  IADD3 R12, P6, R5, R0, RZ ;  /* 0x00000000050c7210 */ /* 0x004fe40007fde0ff */
[----:B------:R-:W-:Y:S02]  /*39a0*/  PRMT R25, R9, 0x7772, RZ ;  /* 0x0000777209197816 */ /* 0x000fe400000000ff */
[----:B------:R-:W-:Y:S02]  /*39b0*/  LOP3.LUT R4, R62, 0x1c, RZ, 0xfc, !PT ;  /* 0x0000001c3e047812 */ /* 0x000fe400078efcff */
[----:B------:R-:W-:Y:S01]  /*39c0*/  LEA.HI.X.SX32 R13, R5, R2, 0x1, P6 ;  /* 0x00000002050d7211 */ /* 0x000fe200030f0eff */
[----:B------:R1:W-:Y:S01]  /*39d0*/  @P2 STG.E.U8 desc[UR12][R16.64], R25 ;  /* 0x0000001910002986 */ /* 0x0003e2000c10110c */
[----:B0-----:R-:W-:Y:S02]  /*39e0*/  IADD3 R14, P6, R7, R0, RZ ;  /* 0x00000000070e7210 */ /* 0x001fe40007fde0ff */
[----:B------:R-:W-:-:S02]  /*39f0*/  PRMT R21, R10, 0x7772, RZ ;  /* 0x000077720a157816 */ /* 0x000fc400000000ff */
[----:B------:R-:W-:Y:S02]  /*3a00*/  ISETP.LT.AND P2, PT, R4, UR7, !P0 ;  /* 0x0000000704007c0c */ /* 0x000fe4000c741270 */
[----:B------:R-:W-:Y:S01]  /*3a10*/  LEA.HI.X.SX32 R15, R7, R2, 0x1, P6 ;  /* 0x00000002070f7211 */ /* 0x000fe200030f0eff */
[----:B------:R0:W-:Y:S01]  /*3a20*/  @P1 STG.E.U8 desc[UR12][R12.64], R21 ;  /* 0x000000150c001986 */ /* 0x0001e2000c10110c */
[----:B------:R-:W-:Y:S02]  /*3a30*/  ISETP.LT.AND P1, PT, R18, UR7, !P0 ;  /* 0x0000000712007c0c */ /* 0x000fe4000c721270 */
[----:B------:R-:W-:Y:S01]  /*3a40*/  IADD3 R18, P6, R19, R0, RZ ;  /* 0x0000000013127210 */ /* 0x000fe20007fde0ff */
[----:B------:R-:W2:Y:S01]  /*3a50*/  LDS.128 R4, [R60] ;  /* 0x000000003c047984 */ /* 0x000ea20000000c00 */
[----:B-1----:R-:W-:Y:S01]  /*3a60*/  IMAD R17, R3, 0x2, R19 ;  /* 0x0000000203117824 */ /* 0x002fe200078e0213 */
[----:B------:R-:W-:Y:S02]  /*3a70*/  PRMT R23, R11, 0x7772, RZ ;  /* 0x000077720b177816 */ /* 0x000fe400000000ff */
[----:B------:R-:W-:-:S02]  /*3a80*/  LEA.HI.X.SX32 R19, R19, R2, 0x1, P6 ;  /* 0x0000000213137211 */ /* 0x000fc400030f0eff */
[----:B------:R-:W-:Y:S01]  /*3a90*/  PRMT R25, R9, 0x7773, RZ ;  /* 0x0000777309197816 */ /* 0x000fe200000000ff */
[----:B------:R1:W-:Y:S01]  /*3aa0*/  @P5 STG.E.U8 desc[UR12][R14.64], R23 ;  /* 0x000000170e005986 */ /* 0x0003e2000c10110c */
[C---:B0-----:R-:W-:Y:S02]  /*3ab0*/  IADD3 R12, P6, R17.reuse, R0, RZ ;  /* 0x00000000110c7210 */ /* 0x041fe40007fde0ff */
[----:B------:R-:W-:Y:S02]  /*3ac0*/  PRMT R21, R8, 0x7773, RZ ;  /* 0x0000777308157816 */ /* 0x000fe400000000ff */
[----:B------:R-:W-:Y:S01]  /*3ad0*/  LEA.HI.X.SX32 R13, R17, R2, 0x1, P6 ;  /* 0x00000002110d7211 */ /* 0x000fe200030f0eff */
[----:B------:R-:W-:Y:S01]  /*3ae0*/  IMAD R17, R3, 0x2, R17 ;  /* 0x0000000203117824 */ /* 0x000fe200078e0211 */
[C---:B------:R-:W-:Y:S01]  /*3af0*/  LOP3.LUT R8, R62.reuse, 0x22, RZ, 0xfc, !PT ;  /* 0x000000223e087812 */ /* 0x040fe200078efcff */
[----:B------:R0:W-:Y:S01]  /*3b00*/  @P4 STG.E.U8 desc[UR12][R18.64], R21 ;  /* 0x0000001512004986 */ /* 0x0001e2000c10110c */
[----:B------:R-:W-:-:S02]  /*3b10*/  LOP3.LUT R9, R62, 0x24, RZ, 0xfc, !PT ;  /* 0x000000243e097812 */ /* 0x000fc400078efcff */
[----:B------:R-:W-:Y:S01]  /*3b20*/  ISETP.LT.AND P4, PT, R8, UR7, !P0 ;  /* 0x0000000708007c0c */ /* 0x000fe2000c781270 */
[----:B-1----:R-:W-:Y:S01]  /*3b30*/  IMAD R15, R3, 0x2, R17 ;  /* 0x00000002030f7824 */ /* 0x002fe200078e0211 */
[----:B------:R-:W-:Y:S01]  /*3b40*/  IADD3 R8, P6, R17, R0, RZ ;  /* 0x0000000011087210 */ /* 0x000fe20007fde0ff */
[----:B------:R1:W-:Y:S01]  /*3b50*/  @P3 STG.E.U8 desc[UR12][R12.64], R25 ;  /* 0x000000190c003986 */ /* 0x0003e2000c10110c */
[----:B------:R-:W-:Y:S02]  /*3b60*/  ISETP.LT.AND P3, PT, R9, UR7, !P0 ;  /* 0x0000000709007c0c */ /* 0x000fe4000c761270 */
[----:B------:R-:W-:Y:S02]  /*3b70*/  PRMT R23, R10, 0x7773, RZ ;  /* 0x000077730a177816 */ /* 0x000fe400000000ff */
[----:B------:R-:W-:Y:S01]  /*3b80*/  LEA.HI.X.SX32 R9, R17, R2, 0x1, P6 ;  /* 0x0000000211097211 */ /* 0x000fe200030f0eff */
[----:B------:R-:W-:Y:S01]  /*3b90*/  IMAD R17, R3, 0x2, R15 ;  /* 0x0000000203117824 */ /* 0x000fe200078e020f */
[----:B------:R-:W-:-:S02]  /*3ba0*/  IADD3 R10, P6, R15, R0, RZ ;  /* 0x000000000f0a7210 */ /* 0x000fc40007fde0ff */
[C---:B------:R-:W-:Y:S01]  /*3bb0*/  LOP3.LUT R14, R62.reuse, 0x26, RZ, 0xfc, !PT ;  /* 0x000000263e0e7812 */ /* 0x040fe200078efcff */
[----:B------:R3:W-:Y:S01]  /*3bc0*/  @P2 STG.E.U8 desc[UR12][R8.64], R23 ;  /* 0x0000001708002986 */ /* 0x0007e2000c10110c */
[----:B0-----:R-:W-:Y:S01]  /*3bd0*/  PRMT R21, R11, 0x7773, RZ ;  /* 0x000077730b157816 */ /* 0x001fe200000000ff */
[----:B------:R-:W-:Y:S01]  /*3be0*/  IMAD R19, R3, 0x2, R17 ;  /* 0x0000000203137824 */ /* 0x000fe200078e0211 */
[----:B------:R-:W-:Y:S02]  /*3bf0*/  LEA.HI.X.SX32 R11, R15, R2, 0x1, P6 ;  /* 0x000000020f0b7211 */ /* 0x000fe400030f0eff */
[----:B------:R-:W-:Y:S02]  /*3c00*/  LOP3.LUT R16, R62, 0x20, RZ, 0xfc, !PT ;  /* 0x000000203e107812 */ /* 0x000fe400078efcff */
[----:B------:R-:W-:Y:S01]  /*3c10*/  ISETP.LT.AND P2, PT, R14, UR7, !P0 ;  /* 0x000000070e007c0c */ /* 0x000fe2000c741270 */
[----:B------:R0:W-:Y:S01]  /*3c20*/  @P1 STG.E.U8 desc[UR12][R10.64], R21 ;  /* 0x000000150a001986 */ /* 0x0001e2000c10110c */
[----:B-1----:R-:W-:-:S02]  /*3c30*/  IADD3 R12, P6, R17, R0, RZ ;  /* 0x00000000110c7210 */ /* 0x002fc40007fde0ff */
[----:B------:R-:W-:Y:S02]  /*3c40*/  LOP3.LUT R14, R62, 0x28, RZ, 0xfc, !PT ;  /* 0x000000283e0e7812 */ /* 0x000fe400078efcff */
[----:B------:R-:W-:Y:S02]  /*3c50*/  ISETP.LT.AND P5, PT, R16, UR7, !P0 ;  /* 0x0000000710007c0c */ /* 0x000fe4000c7a1270 */
[----:B------:R-:W-:Y:S02]  /*3c60*/  LEA.HI.X.SX32 R13, R17, R2, 0x1, P6 ;  /* 0x00000002110d7211 */ /* 0x000fe400030f0eff */
[----:B------:R-:W-:Y:S02]  /*3c70*/  ISETP.LT.AND P1, PT, R14, UR7, !P0 ;  /* 0x000000070e007c0c */ /* 0x000fe4000c721270 */
[----:B------:R-:W-:Y:S02]  /*3c80*/  IADD3 R14, P6, R19, R0, RZ ;  /* 0x00000000130e7210 */ /* 0x000fe40007fde0ff */
[----:B--2---:R-:W-:-:S02]  /*3c90*/  PRMT R25, R4, 0x7770, RZ ;  /* 0x0000777004197816 */ /* 0x004fc400000000ff */
[----:B------:R-:W-:Y:S01]  /*3ca0*/  LEA.HI.X.SX32 R15, R19, R2, 0x1, P6 ;  /* 0x00000002130f7211 */ /* 0x000fe200030f0eff */
[----:B------:R-:W-:Y:S01]  /*3cb0*/  IMAD R19, R3, 0x2, R19 ;  /* 0x0000000203137824 */ /* 0x000fe200078e0213 */
[----:B------:R-:W-:Y:S01]  /*3cc0*/  PRMT R17, R5, 0x7770, RZ ;  /* 0x0000777005117816 */ /* 0x000fe200000000ff */
[----:B------:R1:W-:Y:S01]  /*3cd0*/  @P5 STG.E.U8 desc[UR12][R12.64], R25 ;  /* 0x000000190c005986 */ /* 0x0003e2000c10110c */
[----:B---3--:R-:W-:Y:S01]  /*3ce0*/  LOP3.LUT R9, R62, 0x2c, RZ, 0xfc, !PT ;  /* 0x0000002c3e097812 */ /* 0x008fe200078efcff */
[----:B0-----:R-:W-:Y:S01]  /*3cf0*/  IMAD R11, R3, 0x2, R19 ;  /* 0x00000002030b7824 */ /* 0x001fe200078e0213 */
[----:B------:R-:W-:Y:S01]  /*3d00*/  IADD3 R8, P6, R19, R0, RZ ;  /* 0x0000000013087210 */ /* 0x000fe20007fde0ff */
[----:B------:R0:W-:Y:S01]  /*3d10*/  @P4 STG.E.U8 desc[UR12][R14.64], R17 ;  /* 0x000000110e004986 */ /* 0x0001e2000c10110c */
[----:B------:R-:W-:Y:S02]  /*3d20*/  ISETP.LT.AND P4, PT, R9, UR7, !P0 ;  /* 0x0000000709007c0c */ /* 0x000fe4000c781270 */
[----:B------:R-:W-:-:S02]  /*3d30*/  LEA.HI.X.SX32 R9, R19, R2, 0x1, P6 ;  /* 0x0000000213097211 */ /* 0x000fc400030f0eff */
[----:B------:R-:W-:Y:S02]  /*3d40*/  IADD3 R10, P6, R11, R0, RZ ;  /* 0x000000000b0a7210 */ /* 0x000fe40007fde0ff */
[----:B------:R-:W-:Y:S01]  /*3d50*/  PRMT R19, R6, 0x7770, RZ ;  /* 0x0000777006137816 */ /* 0x000fe200000000ff */
[----:B-1----:R-:W-:Y:S01]  /*3d60*/  IMAD R13, R3, 0x2, R11 ;  /* 0x00000002030d7824 */ /* 0x002fe200078e020b */
[----:B------:R-:W-:Y:S02]  /*3d70*/  PRMT R23, R7, 0x7770, RZ ;  /* 0x0000777007177816 */ /* 0x000fe400000000ff */
[----:B------:R-:W-:Y:S01]  /*3d80*/  LEA.HI.X.SX32 R11, R11, R2, 0x1, P6 ;  /* 0x000000020b0b7211 */ /* 0x000fe200030f0eff */
[----:B0-----:R-:W-:Y:S01]  /*3d90*/  IMAD R17, R3, 0x2, R13 ;  /* 0x0000000203117824 */ /* 0x001fe200078e020d */
[----:B------:R-:W-:Y:S01]  /*3da0*/  LOP3.LUT R16, R62, 0x2a, RZ, 0xfc, !PT ;  /* 0x0000002a3e107812 */ /* 0x000fe200078efcff */
[----:B------:R0:W-:Y:S01]  /*3db0*/  @P3 STG.E.U8 desc[UR12][R8.64], R19 ;  /* 0x0000001308003986 */ /* 0x0001e2000c10110c */
[----:B------:R-:W-:-:S02]  /*3dc0*/  IADD3 R12, P6, R13, R0, RZ ;  /* 0x000000000d0c7210 */ /* 0x000fc40007fde0ff */
[----:B------:R-:W-:Y:S01]  /*3dd0*/  LOP3.LUT R14, R62, 0x30, RZ, 0xfc, !PT ;  /* 0x000000303e0e7812 */ /* 0x000fe200078efcff */
[----:B------:R1:W-:Y:S01]  /*3de0*/  @P2 STG.E.U8 desc[UR12][R10.64], R23 ;  /* 0x000000170a002986 */ /* 0x0003e2000c10110c */
[----:B------:R-:W-:Y:S02]  /*3df0*/  ISETP.LT.AND P5, PT, R16, UR7, !P0 ;  /* 0x0000000710007c0c */ /* 0x000fe4000c7a1270 */
[----:B------:R-:W-:Y:S02]  /*3e00*/  LEA.HI.X.SX32 R13, R13, R2, 0x1, P6 ;  /* 0x000000020d0d7211 */ /* 0x000fe400030f0eff */
[----:B------:R-:W-:Y:S02]  /*3e10*/  ISETP.LT.AND P2, PT, R14, UR7, !P0 ;  /* 0x000000070e007c0c */ /* 0x000fe4000c741270 */
[----:B------:R-:W-:Y:S02]  /*3e20*/  IADD3 R14, P6, R17, R0, RZ ;  /* 0x00000000110e7210 */ /* 0x000fe40007fde0ff */
[----:B------:R-:W-:-:S02]  /*3e30*/  PRMT R21, R4, 0x7771, RZ ;  /* 0x0000777104157816 */ /* 0x000fc400000000ff */
[----:B------:R-:W-:Y:S01]  /*3e40*/  LEA.HI.X.SX32 R15, R17, R2, 0x1, P6 ;  /* 0x00000002110f7211 */ /* 0x000fe200030f0eff */
[----:B------:R-:W-:Y:S01]  /*3e50*/  IMAD R17, R3, 0x2, R17 ;  /* 0x0000000203117824 */ /* 0x000fe200078e0211 */
[C---:B------:R-:W-:Y:S01]  /*3e60*/  LOP3.LUT R16, R62.reuse, 0x2e, RZ, 0xfc, !PT ;  /* 0x0000002e3e107812 */ /* 0x040fe200078efcff */
[----:B------:R2:W-:Y:S01]  /*3e70*/  @P1 STG.E.U8 desc[UR12][R12.64], R21 ;  /* 0x000000150c001986 */ /* 0x0005e2000c10110c */
[----:B0-----:R-:W-:Y:S01]  /*3e80*/  PRMT R19, R5, 0x7771, RZ ;  /* 0x0000777105137816 */ /* 0x001fe200000000ff */
[----:B-1----:R-:W-:Y:S01]  /*3e90*/  IMAD R11, R3, 0x2, R17 ;  /* 0x00000002030b7824 */ /* 0x002fe200078e0211 */
[----:B------:R-:W-:Y:S02]  /*3ea0*/  LOP3.LUT R9, R62, 0x34, RZ, 0xfc, !PT ;  /* 0x000000343e097812 */ /* 0x000fe400078efcff */
[----:B------:R-:W-:Y:S01]  /*3eb0*/  IADD3 R8, P6, R17, R0, RZ ;  /* 0x0000000011087210 */ /* 0x000fe20007fde0ff */
[----:B------:R0:W-:Y:S01]  /*3ec0*/  @P5 STG.E.U8 desc[UR12][R14.64], R19 ;  /* 0x000000130e005986 */ /* 0x0001e2000c10110c */
[----:B------:R-:W-:-:S02]  /*3ed0*/  ISETP.LT.AND P3, PT, R16, UR7, !P0 ;  /* 0x0000000710007c0c */ /* 0x000fc4000c761270 */
[----:B------:R-:W-:Y:S02]  /*3ee0*/  ISETP.LT.AND P5, PT, R9, UR7, !P0 ;  /* 0x0000000709007c0c */ /* 0x000fe4000c7a1270 */
[----:B------:R-:W-:Y:S01]  /*3ef0*/  LEA.HI.X.SX32 R9, R17, R2, 0x1, P6 ;  /* 0x0000000211097211 */ /* 0x000fe200030f0eff */
[----:B--2---:R-:W-:Y:S01]  /*3f00*/  IMAD R13, R3, 0x2, R11 ;  /* 0x00000002030d7824 */ /* 0x004fe200078e020b */
[----:B------:R-:W-:Y:S02]  /*3f10*/  IADD3 R10, P6, R11, R0, RZ ;  /* 0x000000000b0a7210 */ /* 0x000fe40007fde0ff */
[----:B------:R-:W-:Y:S02]  /*3f20*/  PRMT R23, R6, 0x7771, RZ ;  /* 0x0000777106177816 */ /* 0x000fe400000000ff */
[----:B------:R-:W-:Y:S01]  /*3f30*/  PRMT R21, R7, 0x7771, RZ ;  /* 0x0000777107157816 */ /* 0x000fe200000000ff */
[----:B0-----:R-:W-:Y:S01]  /*3f40*/  IMAD R15, R3, 0x2, R13 ;  /* 0x00000002030f7824 */ /* 0x001fe200078e020d */
[----:B------:R-:W-:Y:S01]  /*3f50*/  LEA.HI.X.SX32 R11, R11, R2, 0x1, P6 ;  /* 0x000000020b0b7211 */ /* 0x000fe200030f0eff */
[----:B------:R-:W-:Y:S01]  /*3f60*/  @P4 STG.E.U8 desc[UR12][R8.64], R23 ;  /* 0x0000001708004986 */ /* 0x000fe2000c10110c */
[----:B------:R-:W-:Y:S01]  /*3f70*/  IADD3 R12, P6, R13, R0, RZ ;  /* 0x000000000d0c7210 */ /* 0x000fe20007fde0ff */
[----:B------:R-:W-:Y:S01]  /*3f80*/  IMAD R17, R3, 0x2, R15 ;  /* 0x0000000203117824 */ /* 0x000fe200078e020f */
[C---:B------:R-:W-:Y:S01]  /*3f90*/  LOP3.LUT R14, R62.reuse, 0x38, RZ, 0xfc, !PT ;  /* 0x000000383e0e7812 */ /* 0x040fe200078efcff */
[----:B------:R0:W-:Y:S01]  /*3fa0*/  @P3 STG.E.U8 desc[UR12][R10.64], R21 ;  /* 0x000000150a003986 */ /* 0x0001e2000c10110c */
[----:B------:R-:W-:-:S02]  /*3fb0*/  LOP3.LUT R16, R62, 0x32, RZ, 0xfc, !PT ;  /* 0x000000323e107812 */ /* 0x000fc400078efcff */
[----:B------:R-:W-:Y:S02]  /*3fc0*/  LEA.HI.X.SX32 R13, R13, R2, 0x1, P6 ;  /* 0x000000020d0d7211 */ /* 0x000fe400030f0eff */
[----:B------:R-:W-:Y:S02]  /*3fd0*/  PRMT R19, R4, 0x7772, RZ ;  /* 0x0000777204137816 */ /* 0x000fe400000000ff */
[----:B------:R-:W-:Y:S02]  /*3fe0*/  ISETP.LT.AND P3, PT, R14, UR7, !P0 ;  /* 0x000000070e007c0c */ /* 0x000fe4000c761270 */
[----:B------:R-:W-:Y:S01]  /*3ff0*/  ISETP.LT.AND P1, PT, R16, UR7, !P0 ;  /* 0x0000000710007c0c */ /* 0x000fe2000c721270 */
[----:B------:R1:W-:Y:S01]  /*4000*/  @P2 STG.E.U8 desc[UR12][R12.64], R19 ;  /* 0x000000130c002986 */ /* 0x0003e2000c10110c */
[----:B------:R-:W-:Y:S01]  /*4010*/  IADD3 R14, P6, R15, R0, RZ ;  /* 0x000000000f0e7210 */ /* 0x000fe20007fde0ff */
[----:B0-----:R-:W-:Y:S01]  /*4020*/  IMAD R11, R3, 0x2, R17 ;  /* 0x00000002030b7824 */ /* 0x001fe200078e0211 */
[----:B------:R-:W-:-:S02]  /*4030*/  LOP3.LUT R8, R62, 0x3a, RZ, 0xfc, !PT ;  /* 0x0000003a3e087812 */ /* 0x000fc400078efcff */
[----:B------:R-:W-:Y:S01]  /*4040*/  LEA.HI.X.SX32 R15, R15, R2, 0x1, P6 ;  /* 0x000000020f0f7211 */ /* 0x000fe200030f0eff */
[----:B------:R-:W-:Y:S01]  /*4050*/  IMAD R21, R3, 0x2, R11 ;  /* 0x0000000203157824 */ /* 0x000fe200078e020b */
[----:B------:R-:W-:Y:S02]  /*4060*/  ISETP.LT.AND P2, PT, R8, UR7, !P0 ;  /* 0x0000000708007c0c */ /* 0x000fe4000c741270 */
[----:B------:R-:W-:Y:S02]  /*4070*/  IADD3 R8, P6, R17, R0, RZ ;  /* 0x0000000011087210 */ /* 0x000fe40007fde0ff */
[----:B------:R-:W-:Y:S02]  /*4080*/  PRMT R25, R5, 0x7772, RZ ;  /* 0x0000777205197816 */ /* 0x000fe400000000ff */
[----:B------:R-:W-:Y:S01]  /*4090*/  LEA.HI.X.SX32 R9, R17, R2, 0x1, P6 ;  /* 0x0000000211097211 */ /* 0x000fe200030f0eff */
[----:B------:R-:W-:Y:S01]  /*40a0*/  IMAD R17, R3, 0x2, R21 ;  /* 0x0000000203117824 */ /* 0x000fe200078e0215 */
[----:B------:R-:W-:Y:S01]  /*40b0*/  LOP3.LUT R16, R62, 0x36, RZ, 0xfc, !PT ;  /* 0x000000363e107812 */ /* 0x000fe200078efcff */
[----:B------:R0:W-:Y:S01]  /*40c0*/  @P1 STG.E.U8 desc[UR12][R14.64], R25 ;  /* 0x000000190e001986 */ /* 0x0001e2000c10110c */
[-C--:B------:R-:W-:Y:S01]  /*40d0*/  IADD3 R10, P1, R11, R0.reuse, RZ ;  /* 0x000000000b0a7210 */ /* 0x080fe20007f3e0ff */
[----:B------:R-:W-:Y:S01]  /*40e0*/  IMAD R23, R3, 0x2, R17 ;  /* 0x0000000203177824 */ /* 0x000fe200078e0211 */
[----:B-1----:R-:W-:-:S02]  /*40f0*/  IADD3 R12, P6, R21, R0, RZ ;  /* 0x00000000150c7210 */ /* 0x002fc40007fde0ff */
[-C--:B------:R-:W-:Y:S01]  /*4100*/  LEA.HI.X.SX32 R11, R11, R2.reuse, 0x1, P1 ;  /* 0x000000020b0b7211 */ /* 0x080fe200008f0eff */
[----:B------:R-:W-:Y:S01]  /*4110*/  IMAD R3, R3, 0x2, R23 ;  /* 0x0000000203037824 */ /* 0x000fe200078e0217 */
[----:B------:R-:W-:Y:S02]  /*4120*/  LOP3.LUT R19, R62, 0x3c, RZ, 0xfc, !PT ;  /* 0x0000003c3e137812 */ /* 0x000fe400078efcff */
[----:B------:R-:W-:Y:S02]  /*4130*/  ISETP.LT.AND P4, PT, R16, UR7, !P0 ;  /* 0x0000000710007c0c */ /* 0x000fe4000c781270 */
[----:B------:R-:W-:Y:S02]  /*4140*/  LEA.HI.X.SX32 R13, R21, R2, 0x1, P6 ;  /* 0x00000002150d7211 */ /* 0x000fe400030f0eff */
[----:B0-----:R-:W-:Y:S02]  /*4150*/  IADD3 R14, P1, R23, R0, RZ ;  /* 0x00000000170e7210 */ /* 0x001fe40007f3e0ff */
[----:B------:R-:W-:-:S02]  /*4160*/  LOP3.LUT R62, R62, 0x3e, RZ, 0xfc, !PT ;  /* 0x0000003e3e3e7812 */ /* 0x000fc400078efcff */
[----:B------:R-:W-:Y:S02]  /*4170*/  IADD3 R16, P6, R17, R0, RZ ;  /* 0x0000000011107210 */ /* 0x000fe40007fde0ff */
[-C--:B------:R-:W-:Y:S02]  /*4180*/  LEA.HI.X.SX32 R15, R23, R2.reuse, 0x1, P1 ;  /* 0x00000002170f7211 */ /* 0x080fe400008f0eff */
[----:B------:R-:W-:Y:S02]  /*4190*/  ISETP.LT.AND P1, PT, R19, UR7, !P0 ;  /* 0x0000000713007c0c */ /* 0x000fe4000c721270 */
[----:B------:R-:W-:Y:S02]  /*41a0*/  ISETP.LT.AND P0, PT, R62, UR7, !P0 ;  /* 0x000000073e007c0c */ /* 0x000fe4000c701270 */
[----:B------:R-:W-:Y:S02]  /*41b0*/  LEA.HI.X.SX32 R17, R17, R2, 0x1, P6 ;  /* 0x0000000211117211 */ /* 0x000fe400030f0eff */
[----:B------:R-:W-:-:S02]  /*41c0*/  IADD3 R18, P6, R3, R0, RZ ;  /* 0x0000000003127210 */ /* 0x000fc40007fde0ff */
[----:B------:R-:W-:Y:S02]  /*41d0*/  PRMT R25, R6, 0x7772, RZ ;  /* 0x0000777206197816 */ /* 0x000fe400000000ff */
[----:B------:R-:W-:Y:S02]  /*41e0*/  PRMT R23, R7, 0x7772, RZ ;  /* 0x0000777207177816 */ /* 0x000fe400000000ff */
[----:B------:R-:W-:Y:S01]  /*41f0*/  PRMT R21, R4, 0x7773, RZ ;  /* 0x0000777304157816 */ /* 0x000fe200000000ff */
[----:B------:R0:W-:Y:S01]  /*4200*/  @P5 STG.E.U8 desc[UR12][R8.64], R25 ;  /* 0x0000001908005986 */ /* 0x0001e2000c10110c */
[----:B------:R-:W-:Y:S02]  /*4210*/  LEA.HI.X.SX32 R19, R3, R2, 0x1, P6 ;  /* 0x0000000203137211 */ /* 0x000fe400030f0eff */
[----:B------:R-:W-:Y:S01]  /*4220*/  PRMT R5, R5, 0x7773, RZ ;  /* 0x0000777305057816 */ /* 0x000fe200000000ff */
[----:B------:R0:W-:Y:S01]  /*4230*/  @P4 STG.E.U8 desc[UR12][R10.64], R23 ;  /* 0x000000170a004986 */ /* 0x0001e2000c10110c */
[----:B------:R-:W-:-:S02]  /*4240*/  PRMT R3, R6, 0x7773, RZ ;  /* 0x0000777306037816 */ /* 0x000fc400000000ff */
[----:B------:R-:W-:Y:S01]  /*4250*/  PRMT R7, R7, 0x7773, RZ ;  /* 0x0000777307077816 */ /* 0x000fe200000000ff */
[----:B------:R0:W-:Y:S04]  /*4260*/  @P3 STG.E.U8 desc[UR12][R12.64], R21 ;  /* 0x000000150c003986 */ /* 0x0001e8000c10110c */
[----:B------:R0:W-:Y:S04]  /*4270*/  @P2 STG.E.U8 desc[UR12][R16.64], R5 ;  /* 0x0000000510002986 */ /* 0x0001e8000c10110c */
[----:B------:R0:W-:Y:S01]  /*4280*/  @P1 STG.E.U8 desc[UR12][R14.64], R3 ;  /* 0x000000030e001986 */ /* 0x0001e2000c10110c */
[----:B------:R-:W-:Y:S05]  /*4290*/  @!P0 EXIT ;  /* 0x000000000000894d */ /* 0x000fea0003800000 */
[----:B------:R-:W-:Y:S01]  /*42a0*/  STG.E.U8 desc[UR12][R18.64], R7 ;  /* 0x0000000712007986 */ /* 0x000fe2000c10110c */
[----:B------:R-:W-:Y:S05]  /*42b0*/  EXIT ;  /* 0x000000000000794d */ /* 0x000fea0003800000 */
.L_x_2:
[----:B------:R-:W-:-:S00]  /*42c0*/  BRA `(.L_x_2) ;  /* 0xfffffffc00fc7947 */ /* 0x000fc0000383ffff */
[----:B------:R-:W-:-:S00]  /*42d0*/  NOP ;  /* 0x0000000000007918 */ /* 0x000fc00000000000 */
        /* <DEDUP_REMOVED lines=10> */
.L_x_3:


//--------------------- .nv.shared.matmul_kernel  --------------------------
	.section	.nv.shared.matmul_kernel,"aw",@nobits
	.sectionflags	@""
	.align	16
	.zero		1024


//--------------------- .nv.shared.reserved.0     --------------------------
	.section	.nv.shared.reserved.0,"aw",@nobits
	.weak		__nv_reservedSMEM_offset_0_alias
	.size		__nv_reservedSMEM_offset_0_alias, 0, 0
	.other		__nv_reservedSMEM_offset_0_alias,@"STO_CUDA_RESERVED_SHARED STV_DEFAULT"
__nv_reservedSMEM_offset_0_alias:
	.zero		0


//--------------------- .nv.constant0.matmul_kernel --------------------------
	.section	.nv.constant0.matmul_kernel,"a",@progbits
	.sectionflags	@""
	.align	4
.nv.constant0.matmul_kernel:
	.zero		608


//--------------------- SYMBOLS --------------------------

	.type		.nv.reservedSmem.offset0,@object
	.size		.nv.reservedSmem.offset0,0x4
